// auto-generated by cutlass_sweep.gemm — config: {"arch": "sm_90", "cluster_m": 2, "cluster_n": 2, "dtype": "bf16", "stages": 0, "tile_k": 128, "tile_m": 256, "tile_n": 128}
#include "cutlass/cutlass.h"
#include "cutlass/gemm/collective/collective_builder.hpp"
#include "cutlass/gemm/device/gemm_universal_adapter.h"
#include "cutlass/gemm/kernel/gemm_universal.hpp"
#include "cutlass/epilogue/collective/collective_builder.hpp"

using ElemA = cutlass::bfloat16_t;
using ElemB = cutlass::bfloat16_t;
using ElemCD = cutlass::bfloat16_t;
using Acc  = float;
using TileShape    = cute::Shape<cute::_256, cute::_128, cute::_128>;
using ClusterShape = cute::Shape<cute::_2, cute::_2, cute::_1>;

using CollectiveEpilogue = typename cutlass::epilogue::collective::CollectiveBuilder<
    cutlass::arch::Sm90, cutlass::arch::OpClassTensorOp,
    TileShape, ClusterShape,
    cutlass::epilogue::collective::EpilogueTileAuto,
    Acc, Acc,
    ElemCD, cutlass::layout::RowMajor, 128 / cutlass::sizeof_bits<ElemCD>::value,
    ElemCD, cutlass::layout::RowMajor, 128 / cutlass::sizeof_bits<ElemCD>::value,
    cutlass::epilogue::collective::EpilogueScheduleAuto
  >::CollectiveOp;

using CollectiveMainloop = typename cutlass::gemm::collective::CollectiveBuilder<
    cutlass::arch::Sm90, cutlass::arch::OpClassTensorOp,
    ElemA, cutlass::layout::RowMajor, 128 / cutlass::sizeof_bits<ElemA>::value,
    ElemB, cutlass::layout::ColumnMajor, 128 / cutlass::sizeof_bits<ElemB>::value,
    Acc,
    TileShape, ClusterShape,
    cutlass::gemm::collective::StageCountAutoCarveout<static_cast<int>(sizeof(typename CollectiveEpilogue::SharedStorage))>,
    cutlass::gemm::collective::KernelScheduleAuto
  >::CollectiveOp;

using GemmKernel = cutlass::gemm::kernel::GemmUniversal<
    cute::Shape<int,int,int,int>,
    CollectiveMainloop,
    CollectiveEpilogue
>;
using Gemm = cutlass::gemm::device::GemmUniversalAdapter<GemmKernel>;

// Force the device kernel symbol into the cubin without needing a host main.
auto* _anchor = &cutlass::device_kernel<GemmKernel>;


// ===== COMPILED SASS (sm_90a) =====

	.target	sm_90a

	.elftype	@"ET_EXEC"


//--------------------- .note.nv.tkinfo           --------------------------
	.section	.note.nv.tkinfo,"",@"SHT_NOTE"
	.sectionflags	@"SHF_NOTE_NV_TKINFO"
	.tkinfo
        /*0018*/ 	.word	0x00000002
        /*0030*/ 	.string	""
        /*0030*/ 	.string	"ptxas"
        /*0030*/ 	.string	"Cuda compilation tools, release 13.0, V13.0.88"
        /*0030*/ 	.string	"Build cuda_13.0.r13.0/compiler.36424714_0"
        /*0030*/ 	.string	"-arch sm_90a -m 64 "



//--------------------- .note.nv.cuinfo           --------------------------
	.section	.note.nv.cuinfo,"",@"SHT_NOTE"
	.sectionflags	@"SHF_NOTE_NV_CUINFO"
        /*0018*/ 	.short	0x0002
        /*001a*/ 	.short	0x005a
        /*001c*/ 	.short	0x0082
	.zero		2


//--------------------- .nv.info                  --------------------------
	.section	.nv.info,"",@"SHT_CUDA_INFO"
	.align	4


	//----- nvinfo : EIATTR_REGCOUNT
	.align		4
        /*0000*/ 	.byte	0x04, 0x2f
        /*0002*/ 	.short	(.L_15 - .L_14)
	.align		4
.L_14:
        /*0004*/ 	.word	index@(_ZN7cutlass13device_kernelINS_4gemm6kernel13GemmUniversalIN4cute5tupleIJiiiiEEENS1_10collective13CollectiveMmaINS1_34MainloopSm90TmaGmmaWarpSpecializedILi2ENS5_IJNS4_1CILi2EEESB_NSA_ILi1EEEEEENS1_35KernelTmaWarpSpecializedCooperativeEEENS5_IJNSA_ILi256EEENSA_ILi128EEESH_EEENS_10bfloat16_tENS5_IJlSC_lEEESJ_SK_NS4_8TiledMMAINS4_8MMA_AtomIJNS4_4SM904GMMA28MMA_64x128x16_F32BF16BF16_SSILNSO_5MajorE0ELSQ_0ELNSO_7ScaleInE1ELSR_1EEEEEENS4_6LayoutINS5_IJSB_SC_SC_EEENS5_IJSC_NSA_ILi0EEESW_EEEEENS5_IJNS4_10UnderscoreESZ_SZ_EEEEENS4_23SM90_TMA_LOAD_MULTICASTENS4_14ComposedLayoutINS4_7SwizzleILi3ELi4ELi3EEENS4_18smem_ptr_flag_bitsILi16EEENSU_INS5_IJNSA_ILi8EEENSA_ILi64EEEEEENS5_IJS19_SC_EEEEEEEvNS4_8identityES12_S1D_vS1E_EENS_8epilogue10collective6detail29Sm90TmaWarpSpecializedAdapterINS1H_15DefaultEpilogueISJ_SK_SK_NS1G_6thread17LinearCombinationISJ_Li1EffLNS1L_9ScaleType4KindE0ELNS_15FloatRoundStyleE2ESJ_EENS1_15EpilogueDefaultEEEEEvvEEEEvNT_6ParamsE)
        /*0008*/ 	.word	0x000000a8


	//----- nvinfo : EIATTR_FRAME_SIZE
	.align		4
.L_15:
        /*000c*/ 	.byte	0x04, 0x11
        /*000e*/ 	.short	(.L_17 - .L_16)
	.align		4
.L_16:
        /*0010*/ 	.word	index@(_ZN7cutlass13device_kernelINS_4gemm6kernel13GemmUniversalIN4cute5tupleIJiiiiEEENS1_10collective13CollectiveMmaINS1_34MainloopSm90TmaGmmaWarpSpecializedILi2ENS5_IJNS4_1CILi2EEESB_NSA_ILi1EEEEEENS1_35KernelTmaWarpSpecializedCooperativeEEENS5_IJNSA_ILi256EEENSA_ILi128EEESH_EEENS_10bfloat16_tENS5_IJlSC_lEEESJ_SK_NS4_8TiledMMAINS4_8MMA_AtomIJNS4_4SM904GMMA28MMA_64x128x16_F32BF16BF16_SSILNSO_5MajorE0ELSQ_0ELNSO_7ScaleInE1ELSR_1EEEEEENS4_6LayoutINS5_IJSB_SC_SC_EEENS5_IJSC_NSA_ILi0EEESW_EEEEENS5_IJNS4_10UnderscoreESZ_SZ_EEEEENS4_23SM90_TMA_LOAD_MULTICASTENS4_14ComposedLayoutINS4_7SwizzleILi3ELi4ELi3EEENS4_18smem_ptr_flag_bitsILi16EEENSU_INS5_IJNSA_ILi8EEENSA_ILi64EEEEEENS5_IJS19_SC_EEEEEEEvNS4_8identityES12_S1D_vS1E_EENS_8epilogue10collective6detail29Sm90TmaWarpSpecializedAdapterINS1H_15DefaultEpilogueISJ_SK_SK_NS1G_6thread17LinearCombinationISJ_Li1EffLNS1L_9ScaleType4KindE0ELNS_15FloatRoundStyleE2ESJ_EENS1_15EpilogueDefaultEEEEEvvEEEEvNT_6ParamsE)
        /*0014*/ 	.word	0x00000000


	//----- nvinfo : EIATTR_MIN_STACK_SIZE
	.align		4
.L_17:
        /*0018*/ 	.byte	0x04, 0x12
        /*001a*/ 	.short	(.L_19 - .L_18)
	.align		4
.L_18:
        /*001c*/ 	.word	index@(_ZN7cutlass13device_kernelINS_4gemm6kernel13GemmUniversalIN4cute5tupleIJiiiiEEENS1_10collective13CollectiveMmaINS1_34MainloopSm90TmaGmmaWarpSpecializedILi2ENS5_IJNS4_1CILi2EEESB_NSA_ILi1EEEEEENS1_35KernelTmaWarpSpecializedCooperativeEEENS5_IJNSA_ILi256EEENSA_ILi128EEESH_EEENS_10bfloat16_tENS5_IJlSC_lEEESJ_SK_NS4_8TiledMMAINS4_8MMA_AtomIJNS4_4SM904GMMA28MMA_64x128x16_F32BF16BF16_SSILNSO_5MajorE0ELSQ_0ELNSO_7ScaleInE1ELSR_1EEEEEENS4_6LayoutINS5_IJSB_SC_SC_EEENS5_IJSC_NSA_ILi0EEESW_EEEEENS5_IJNS4_10UnderscoreESZ_SZ_EEEEENS4_23SM90_TMA_LOAD_MULTICASTENS4_14ComposedLayoutINS4_7SwizzleILi3ELi4ELi3EEENS4_18smem_ptr_flag_bitsILi16EEENSU_INS5_IJNSA_ILi8EEENSA_ILi64EEEEEENS5_IJS19_SC_EEEEEEEvNS4_8identityES12_S1D_vS1E_EENS_8epilogue10collective6detail29Sm90TmaWarpSpecializedAdapterINS1H_15DefaultEpilogueISJ_SK_SK_NS1G_6thread17LinearCombinationISJ_Li1EffLNS1L_9ScaleType4KindE0ELNS_15FloatRoundStyleE2ESJ_EENS1_15EpilogueDefaultEEEEEvvEEEEvNT_6ParamsE)
        /*0020*/ 	.word	0x00000000
.L_19:


//--------------------- .nv.compat                --------------------------
	.section	.nv.compat,"",@"SHT_CUDA_COMPAT_INFO"
	.align	4
        /*0000*/ 	.byte	0x02, 0x09, 0x01, 0x00, 0x02, 0x02, 0x04, 0x00, 0x02, 0x05, 0x05, 0x00, 0x03, 0x07, 0x01, 0x01
        /*0010*/ 	.byte	0x02, 0x03, 0x01, 0x00, 0x02, 0x06, 0x01, 0x00, 0x04, 0x0b, 0x08, 0x00, 0x00, 0x00, 0x00, 0x00
        /*0020*/ 	.byte	0x00, 0x00, 0x00, 0x00


//--------------------- .nv.info._ZN7cutlass13device_kernelINS_4gemm6kernel13GemmUniversalIN4cute5tupleIJiiiiEEENS1_10collective13CollectiveMmaINS1_34MainloopSm90TmaGmmaWarpSpecializedILi2ENS5_IJNS4_1CILi2EEESB_NSA_ILi1EEEEEENS1_35KernelTmaWarpSpecializedCooperativeEEENS5_IJNSA_ILi256EEENSA_ILi128EEESH_EEENS_10bfloat16_tENS5_IJlSC_lEEESJ_SK_NS4_8TiledMMAINS4_8MMA_AtomIJNS4_4SM904GMMA28MMA_64x128x16_F32BF16BF16_SSILNSO_5MajorE0ELSQ_0ELNSO_7ScaleInE1ELSR_1EEEEEENS4_6LayoutINS5_IJSB_SC_SC_EEENS5_IJSC_NSA_ILi0EEESW_EEEEENS5_IJNS4_10UnderscoreESZ_SZ_EEEEENS4_23SM90_TMA_LOAD_MULTICASTENS4_14ComposedLayoutINS4_7SwizzleILi3ELi4ELi3EEENS4_18smem_ptr_flag_bitsILi16EEENSU_INS5_IJNSA_ILi8EEENSA_ILi64EEEEEENS5_IJS19_SC_EEEEEEEvNS4_8identityES12_S1D_vS1E_EENS_8epilogue10collective6detail29Sm90TmaWarpSpecializedAdapterINS1H_15DefaultEpilogueISJ_SK_SK_NS1G_6thread17LinearCombinationISJ_Li1EffLNS1L_9ScaleType4KindE0ELNS_15FloatRoundStyleE2ESJ_EENS1_15EpilogueDefaultEEEEEvvEEEEvNT_6ParamsE --------------------------
	.section	.nv.info._ZN7cutlass13device_kernelINS_4gemm6kernel13GemmUniversalIN4cute5tupleIJiiiiEEENS1_10collective13CollectiveMmaINS1_34MainloopSm90TmaGmmaWarpSpecializedILi2ENS5_IJNS4_1CILi2EEESB_NSA_ILi1EEEEEENS1_35KernelTmaWarpSpecializedCooperativeEEENS5_IJNSA_ILi256EEENSA_ILi128EEESH_EEENS_10bfloat16_tENS5_IJlSC_lEEESJ_SK_NS4_8TiledMMAINS4_8MMA_AtomIJNS4_4SM904GMMA28MMA_64x128x16_F32BF16BF16_SSILNSO_5MajorE0ELSQ_0ELNSO_7ScaleInE1ELSR_1EEEEEENS4_6LayoutINS5_IJSB_SC_SC_EEENS5_IJSC_NSA_ILi0EEESW_EEEEENS5_IJNS4_10UnderscoreESZ_SZ_EEEEENS4_23SM90_TMA_LOAD_MULTICASTENS4_14ComposedLayoutINS4_7SwizzleILi3ELi4ELi3EEENS4_18smem_ptr_flag_bitsILi16EEENSU_INS5_IJNSA_ILi8EEENSA_ILi64EEEEEENS5_IJS19_SC_EEEEEEEvNS4_8identityES12_S1D_vS1E_EENS_8epilogue10collective6detail29Sm90TmaWarpSpecializedAdapterINS1H_15DefaultEpilogueISJ_SK_SK_NS1G_6thread17LinearCombinationISJ_Li1EffLNS1L_9ScaleType4KindE0ELNS_15FloatRoundStyleE2ESJ_EENS1_15EpilogueDefaultEEEEEvvEEEEvNT_6ParamsE,"",@"SHT_CUDA_INFO"
	.sectionflags	@""
	.align	4


	//----- nvinfo : EIATTR_CUDA_API_VERSION
	.align		4
        /*0000*/ 	.byte	0x04, 0x37
        /*0002*/ 	.short	(.L_21 - .L_20)
.L_20:
        /*0004*/ 	.word	0x00000082


	//----- nvinfo : EIATTR_KPARAM_INFO
	.align		4
.L_21:
        /*0008*/ 	.byte	0x04, 0x17
        /*000a*/ 	.short	(.L_23 - .L_22)
.L_22:
        /*000c*/ 	.word	0x00000000
        /*0010*/ 	.short	0x0000
        /*0012*/ 	.short	0x0070
        /*0014*/ 	.byte	0x00, 0xf0, 0x01, 0x10


	//----- nvinfo : EIATTR_SPARSE_MMA_MASK
	.align		4
.L_23:
        /*0018*/ 	.byte	0x03, 0x50
        /*001a*/ 	.short	0x0000


	//----- nvinfo : EIATTR_MAXREG_COUNT
	.align		4
        /*001c*/ 	.byte	0x03, 0x1b
        /*001e*/ 	.short	0x00a8


	//----- nvinfo : EIATTR_NUM_BARRIERS
	.align		4
        /*0020*/ 	.byte	0x02, 0x4c
        /*0022*/ 	.byte	0x01
	.zero		1


	//----- nvinfo : EIATTR_EXTERNS
	.align		4
        /*0024*/ 	.byte	0x04, 0x0f
        /*0026*/ 	.short	(.L_25 - .L_24)


	//   ....[0]....
	.align		4
.L_24:
        /*0028*/ 	.word	index@(__assertfail)


	//----- nvinfo : EIATTR_MERCURY_ISA_VERSION
	.align		4
.L_25:
        /*002c*/ 	.byte	0x03, 0x5f
        /*002e*/ 	.short	0x0101


	//----- nvinfo : EIATTR_INT_WARP_WIDE_INSTR_OFFSETS
	.align		4
        /*0030*/ 	.byte	0x04, 0x31
        /*0032*/ 	.short	(.L_27 - .L_26)


	//   ....[0]....
.L_26:
        /*0034*/ 	.word	0x00000440


	//   ....[1]....
        /*0038*/ 	.word	0x00000470


	//   ....[2]....
        /*003c*/ 	.word	0x00000630


	//   ....[3]....
        /*0040*/ 	.word	0x00002520


	//----- nvinfo : EIATTR_COOP_GROUP_MASK_REGIDS
	.align		4
.L_27:
        /*0044*/ 	.byte	0x04, 0x29
        /*0046*/ 	.short	(.L_29 - .L_28)


	//   ....[0]....
.L_28:
        /*0048*/ 	.word	0xffffffff


	//   ....[1]....
        /*004c*/ 	.word	0xffffffff


	//   ....[2]....
        /*0050*/ 	.word	0xffffffff


	//   ....[3]....
        /*0054*/ 	.word	0xffffffff


	//   ....[4]....
        /*0058*/ 	.word	0xffffffff


	//   ....[5]....
        /*005c*/ 	.word	0xffffffff


	//----- nvinfo : EIATTR_COOP_GROUP_INSTR_OFFSETS
	.align		4
.L_29:
        /*0060*/ 	.byte	0x04, 0x28
        /*0062*/ 	.short	(.L_31 - .L_30)


	//   ....[0]....
.L_30:
        /*0064*/ 	.word	0x00000060


	//   ....[1]....
        /*0068*/ 	.word	0x00000070


	//   ....[2]....
        /*006c*/ 	.word	0x00000130


	//   ....[3]....
        /*0070*/ 	.word	0x00000290


	//   ....[4]....
        /*0074*/ 	.word	0x000007b0


	//   ....[5]....
        /*0078*/ 	.word	0x00001200


	//----- nvinfo : EIATTR_REG_RECONFIG
	.align		4
.L_31:
        /*007c*/ 	.byte	0x01, 0x54
	.zero		2


	//----- nvinfo : EIATTR_SYSCALL_OFFSETS
	.align		4
        /*0080*/ 	.byte	0x04, 0x46
        /*0082*/ 	.short	(.L_33 - .L_32)


	//   ....[0]....
.L_32:
        /*0084*/ 	.word	0x000013c0


	//----- nvinfo : EIATTR_MBARRIER_INSTR_OFFSETS
	.align		4
.L_33:
        /*0088*/ 	.byte	0x04, 0x39
        /*008a*/ 	.short	(.L_35 - .L_34)


	//   ....[0]....
.L_34:
        /*008c*/ 	.word	0x00000230
        /*0090*/ 	.word	0x000000ff
        /*0094*/ 	.word	0x00000000
        /*0098*/ 	.short	0x0100
        /*009a*/ 	.byte	0x08
	.zero		1


	//   ....[1]....
        /*009c*/ 	.word	0x00000240
        /*00a0*/ 	.word	0x000000ff
        /*00a4*/ 	.word	0x00000010
        /*00a8*/ 	.short	0x0100
        /*00aa*/ 	.byte	0x08
	.zero		1


	//   ....[2]....
        /*00ac*/ 	.word	0x00000250
        /*00b0*/ 	.word	0x000000ff
        /*00b4*/ 	.word	0x00000008
        /*00b8*/ 	.short	0x0100
        /*00ba*/ 	.byte	0x08
	.zero		1


	//   ....[3]....
        /*00bc*/ 	.word	0x00000260
        /*00c0*/ 	.word	0x000000ff
        /*00c4*/ 	.word	0x00000018
        /*00c8*/ 	.short	0x0100
        /*00ca*/ 	.byte	0x08
	.zero		1


	//   ....[4]....
        /*00cc*/ 	.word	0x000006b0
        /*00d0*/ 	.word	0x000000ff
        /*00d4*/ 	.word	0x00000030
        /*00d8*/ 	.short	0x0100
        /*00da*/ 	.byte	0x06
	.zero		1


	//   ....[5]....
        /*00dc*/ 	.word	0x00000740
        /*00e0*/ 	.word	0x000000ff
        /*00e4*/ 	.word	0x00000038
        /*00e8*/ 	.short	0x0100
        /*00ea*/ 	.byte	0x06
	.zero		1


	//   ....[6]....
        /*00ec*/ 	.word	0x00001480
        /*00f0*/ 	.word	0x00000003
        /*00f4*/ 	.word	0x00000000
        /*00f8*/ 	.short	0x010a
        /*00fa*/ 	.byte	0x3f
	.zero		1


	//   ....[7]....
        /*00fc*/ 	.word	0x000014c0
        /*0100*/ 	.word	0x00000003
        /*0104*/ 	.word	0x00000000
        /*0108*/ 	.short	0x010a
        /*010a*/ 	.byte	0x3f
	.zero		1


	//   ....[8]....
        /*010c*/ 	.word	0x00001ce0
        /*0110*/ 	.word	0x00000005
        /*0114*/ 	.word	0x00000000
        /*0118*/ 	.short	0x010a
        /*011a*/ 	.byte	0x3f
	.zero		1


	//   ....[9]....
        /*011c*/ 	.word	0x00001d20
        /*0120*/ 	.word	0x00000005
        /*0124*/ 	.word	0x00000000
        /*0128*/ 	.short	0x010a
        /*012a*/ 	.byte	0x3f
	.zero		1


	//   ....[10]....
        /*012c*/ 	.word	0x000023c0
        /*0130*/ 	.word	0x00000005
        /*0134*/ 	.word	0x00000000
        /*0138*/ 	.short	0x0101
        /*013a*/ 	.byte	0x3f
	.zero		1


	//   ....[11]....
        /*013c*/ 	.word	0x000025a0
        /*0140*/ 	.word	0x00000003
        /*0144*/ 	.word	0x00000000
        /*0148*/ 	.short	0x0101
        /*014a*/ 	.byte	0x3f
	.zero		1


	//   ....[12]....
        /*014c*/ 	.word	0x0000beb0
        /*0150*/ 	.word	0x00000014
        /*0154*/ 	.word	0x00000010
        /*0158*/ 	.short	0x010a
        /*015a*/ 	.byte	0x3f
	.zero		1


	//   ....[13]....
        /*015c*/ 	.word	0x0000c350
        /*0160*/ 	.word	0x00000004
        /*0164*/ 	.word	0x00000038
        /*0168*/ 	.short	0x0101
        /*016a*/ 	.byte	0x3f
	.zero		1


	//   ....[14]....
        /*016c*/ 	.word	0x0000ca60
        /*0170*/ 	.word	0x00000005
        /*0174*/ 	.word	0x00000000
        /*0178*/ 	.short	0x010a
        /*017a*/ 	.byte	0x3f
	.zero		1


	//   ....[15]....
        /*017c*/ 	.word	0x0000cae0
        /*0180*/ 	.word	0x00000009
        /*0184*/ 	.word	0x00000000
        /*0188*/ 	.short	0x010a
        /*018a*/ 	.byte	0x3f
	.zero		1


	//   ....[16]....
        /*018c*/ 	.word	0x0000cb40
        /*0190*/ 	.word	0x00000003
        /*0194*/ 	.word	0x00000000
        /*0198*/ 	.short	0x010a
        /*019a*/ 	.byte	0x3f
	.zero		1


	//   ....[17]....
        /*019c*/ 	.word	0x0000cb90
        /*01a0*/ 	.word	0x00000005
        /*01a4*/ 	.word	0x00000000
        /*01a8*/ 	.short	0x010a
        /*01aa*/ 	.byte	0x3f
	.zero		1


	//   ....[18]....
        /*01ac*/ 	.word	0x0000cc60
        /*01b0*/ 	.word	0x00000014
        /*01b4*/ 	.word	0x00000010
        /*01b8*/ 	.short	0x010a
        /*01ba*/ 	.byte	0x3f
	.zero		1


	//   ....[19]....
        /*01bc*/ 	.word	0x0000cd30
        /*01c0*/ 	.word	0x00000005
        /*01c4*/ 	.word	0x00000000
        /*01c8*/ 	.short	0x010a
        /*01ca*/ 	.byte	0x3f
	.zero		1


	//----- nvinfo : EIATTR_NUM_MBARRIERS
	.align		4
.L_35:
        /*01cc*/ 	.byte	0x03, 0x38
        /*01ce*/ 	.short	0x0006


	//----- nvinfo : EIATTR_EXIT_INSTR_OFFSETS
	.align		4
        /*01d0*/ 	.byte	0x04, 0x1c
        /*01d2*/ 	.short	(.L_37 - .L_36)


	//   ....[0]....
.L_36:
        /*01d4*/ 	.word	0x00000910


	//   ....[1]....
        /*01d8*/ 	.word	0x00001130


	//   ....[2]....
        /*01dc*/ 	.word	0x0000b4e0


	//   ....[3]....
        /*01e0*/ 	.word	0x0000ba40


	//   ....[4]....
        /*01e4*/ 	.word	0x0000cb30


	//----- nvinfo : EIATTR_MAX_THREADS
	.align		4
.L_37:
        /*01e8*/ 	.byte	0x04, 0x05
        /*01ea*/ 	.short	(.L_39 - .L_38)
.L_38:
        /*01ec*/ 	.word	0x00000180
        /*01f0*/ 	.word	0x00000001
        /*01f4*/ 	.word	0x00000001


	//----- nvinfo : EIATTR_CRS_STACK_SIZE
	.align		4
.L_39:
        /*01f8*/ 	.byte	0x04, 0x1e
        /*01fa*/ 	.short	(.L_41 - .L_40)
.L_40:
        /*01fc*/ 	.word	0x00000000


	//----- nvinfo : EIATTR_CBANK_PARAM_SIZE
	.align		4
.L_41:
        /*0200*/ 	.byte	0x03, 0x19
        /*0202*/ 	.short	0x0470


	//----- nvinfo : EIATTR_PARAM_CBANK
	.align		4
        /*0204*/ 	.byte	0x04, 0x0a
        /*0206*/ 	.short	(.L_43 - .L_42)
	.align		4
.L_42:
        /*0208*/ 	.word	index@(.nv.constant0._ZN7cutlass13device_kernelINS_4gemm6kernel13GemmUniversalIN4cute5tupleIJiiiiEEENS1_10collective13CollectiveMmaINS1_34MainloopSm90TmaGmmaWarpSpecializedILi2ENS5_IJNS4_1CILi2EEESB_NSA_ILi1EEEEEENS1_35KernelTmaWarpSpecializedCooperativeEEENS5_IJNSA_ILi256EEENSA_ILi128EEESH_EEENS_10bfloat16_tENS5_IJlSC_lEEESJ_SK_NS4_8TiledMMAINS4_8MMA_AtomIJNS4_4SM904GMMA28MMA_64x128x16_F32BF16BF16_SSILNSO_5MajorE0ELSQ_0ELNSO_7ScaleInE1ELSR_1EEEEEENS4_6LayoutINS5_IJSB_SC_SC_EEENS5_IJSC_NSA_ILi0EEESW_EEEEENS5_IJNS4_10UnderscoreESZ_SZ_EEEEENS4_23SM90_TMA_LOAD_MULTICASTENS4_14ComposedLayoutINS4_7SwizzleILi3ELi4ELi3EEENS4_18smem_ptr_flag_bitsILi16EEENSU_INS5_IJNSA_ILi8EEENSA_ILi64EEEEEENS5_IJS19_SC_EEEEEEEvNS4_8identityES12_S1D_vS1E_EENS_8epilogue10collective6detail29Sm90TmaWarpSpecializedAdapterINS1H_15DefaultEpilogueISJ_SK_SK_NS1G_6thread17LinearCombinationISJ_Li1EffLNS1L_9ScaleType4KindE0ELNS_15FloatRoundStyleE2ESJ_EENS1_15EpilogueDefaultEEEEEvvEEEEvNT_6ParamsE)
        /*020c*/ 	.short	0x0210
        /*020e*/ 	.short	0x0470


	//----- nvinfo : EIATTR_SW_WAR
	.align		4
.L_43:
        /*0210*/ 	.byte	0x04, 0x36
        /*0212*/ 	.short	(.L_45 - .L_44)
.L_44:
        /*0214*/ 	.word	0x00000008
.L_45:


//--------------------- .nv.callgraph             --------------------------
	.section	.nv.callgraph,"",@"SHT_CUDA_CALLGRAPH"
	.align	4
	.sectionentsize	8
	.align		4
        /*0000*/ 	.word	0x00000000
	.align		4
        /*0004*/ 	.word	0xffffffff
	.align		4
        /*0008*/ 	.word	index@(_ZN7cutlass13device_kernelINS_4gemm6kernel13GemmUniversalIN4cute5tupleIJiiiiEEENS1_10collective13CollectiveMmaINS1_34MainloopSm90TmaGmmaWarpSpecializedILi2ENS5_IJNS4_1CILi2EEESB_NSA_ILi1EEEEEENS1_35KernelTmaWarpSpecializedCooperativeEEENS5_IJNSA_ILi256EEENSA_ILi128EEESH_EEENS_10bfloat16_tENS5_IJlSC_lEEESJ_SK_NS4_8TiledMMAINS4_8MMA_AtomIJNS4_4SM904GMMA28MMA_64x128x16_F32BF16BF16_SSILNSO_5MajorE0ELSQ_0ELNSO_7ScaleInE1ELSR_1EEEEEENS4_6LayoutINS5_IJSB_SC_SC_EEENS5_IJSC_NSA_ILi0EEESW_EEEEENS5_IJNS4_10UnderscoreESZ_SZ_EEEEENS4_23SM90_TMA_LOAD_MULTICASTENS4_14ComposedLayoutINS4_7SwizzleILi3ELi4ELi3EEENS4_18smem_ptr_flag_bitsILi16EEENSU_INS5_IJNSA_ILi8EEENSA_ILi64EEEEEENS5_IJS19_SC_EEEEEEEvNS4_8identityES12_S1D_vS1E_EENS_8epilogue10collective6detail29Sm90TmaWarpSpecializedAdapterINS1H_15DefaultEpilogueISJ_SK_SK_NS1G_6thread17LinearCombinationISJ_Li1EffLNS1L_9ScaleType4KindE0ELNS_15FloatRoundStyleE2ESJ_EENS1_15EpilogueDefaultEEEEEvvEEEEvNT_6ParamsE)
	.align		4
        /*000c*/ 	.word	index@(__assertfail)
	.align		4
        /*0010*/ 	.word	0x00000000
	.align		4
        /*0014*/ 	.word	0xfffffffe
	.align		4
        /*0018*/ 	.word	0x00000000
	.align		4
        /*001c*/ 	.word	0xfffffffd
	.align		4
        /*0020*/ 	.word	0x00000000
	.align		4
        /*0024*/ 	.word	0xfffffffc


//--------------------- .nv.constant4             --------------------------
	.section	.nv.constant4,"a",@progbits
	.align	8
	.align		8
.nv.constant4:
        /*0000*/ 	.dword	__assertfail
	.align		8
        /*0008*/ 	.dword	__unnamed_1
	.align		8
        /*0010*/ 	.dword	_ZN39_INTERNAL_00d31091_4_k_cu_813892b7_35634cuda3std3__45__cpo5beginE
	.align		8
        /*0018*/ 	.dword	_ZN39_INTERNAL_00d31091_4_k_cu_813892b7_35634cuda3std3__45__cpo3endE
	.align		8
        /*0020*/ 	.dword	_ZN39_INTERNAL_00d31091_4_k_cu_813892b7_35634cuda3std3__45__cpo6cbeginE
	.align		8
        /*0028*/ 	.dword	_ZN39_INTERNAL_00d31091_4_k_cu_813892b7_35634cuda3std3__45__cpo4cendE
	.align		8
        /*0030*/ 	.dword	_ZN39_INTERNAL_00d31091_4_k_cu_813892b7_35634cuda3std3__441_GLOBAL__N__00d31091_4_k_cu_813892b7_35636ignoreE
	.align		8
        /*0038*/ 	.dword	_ZN39_INTERNAL_00d31091_4_k_cu_813892b7_35634cuda3std3__419piecewise_constructE
	.align		8
        /*0040*/ 	.dword	_ZN39_INTERNAL_00d31091_4_k_cu_813892b7_35634cuda3std3__48in_placeE
	.align		8
        /*0048*/ 	.dword	_ZN39_INTERNAL_00d31091_4_k_cu_813892b7_35634cuda3std6ranges3__45__cpo4swapE
	.align		8
        /*0050*/ 	.dword	_ZN39_INTERNAL_00d31091_4_k_cu_813892b7_35634cuda3std6ranges3__45__cpo9iter_moveE
	.align		8
        /*0058*/ 	.dword	_ZN39_INTERNAL_00d31091_4_k_cu_813892b7_35634cute7productE
	.align		8
        /*0060*/ 	.dword	_ZN39_INTERNAL_00d31091_4_k_cu_813892b7_35634cute1_E
	.align		8
        /*0068*/ 	.dword	$str$22
	.align		8
        /*0070*/ 	.dword	$str$23


//--------------------- .text._ZN7cutlass13device_kernelINS_4gemm6kernel13GemmUniversalIN4cute5tupleIJiiiiEEENS1_10collective13CollectiveMmaINS1_34MainloopSm90TmaGmmaWarpSpecializedILi2ENS5_IJNS4_1CILi2EEESB_NSA_ILi1EEEEEENS1_35KernelTmaWarpSpecializedCooperativeEEENS5_IJNSA_ILi256EEENSA_ILi128EEESH_EEENS_10bfloat16_tENS5_IJlSC_lEEESJ_SK_NS4_8TiledMMAINS4_8MMA_AtomIJNS4_4SM904GMMA28MMA_64x128x16_F32BF16BF16_SSILNSO_5MajorE0ELSQ_0ELNSO_7ScaleInE1ELSR_1EEEEEENS4_6LayoutINS5_IJSB_SC_SC_EEENS5_IJSC_NSA_ILi0EEESW_EEEEENS5_IJNS4_10UnderscoreESZ_SZ_EEEEENS4_23SM90_TMA_LOAD_MULTICASTENS4_14ComposedLayoutINS4_7SwizzleILi3ELi4ELi3EEENS4_18smem_ptr_flag_bitsILi16EEENSU_INS5_IJNSA_ILi8EEENSA_ILi64EEEEEENS5_IJS19_SC_EEEEEEEvNS4_8identityES12_S1D_vS1E_EENS_8epilogue10collective6detail29Sm90TmaWarpSpecializedAdapterINS1H_15DefaultEpilogueISJ_SK_SK_NS1G_6thread17LinearCombinationISJ_Li1EffLNS1L_9ScaleType4KindE0ELNS_15FloatRoundStyleE2ESJ_EENS1_15EpilogueDefaultEEEEEvvEEEEvNT_6ParamsE --------------------------
	.section	.text._ZN7cutlass13device_kernelINS_4gemm6kernel13GemmUniversalIN4cute5tupleIJiiiiEEENS1_10collective13CollectiveMmaINS1_34MainloopSm90TmaGmmaWarpSpecializedILi2ENS5_IJNS4_1CILi2EEESB_NSA_ILi1EEEEEENS1_35KernelTmaWarpSpecializedCooperativeEEENS5_IJNSA_ILi256EEENSA_ILi128EEESH_EEENS_10bfloat16_tENS5_IJlSC_lEEESJ_SK_NS4_8TiledMMAINS4_8MMA_AtomIJNS4_4SM904GMMA28MMA_64x128x16_F32BF16BF16_SSILNSO_5MajorE0ELSQ_0ELNSO_7ScaleInE1ELSR_1EEEEEENS4_6LayoutINS5_IJSB_SC_SC_EEENS5_IJSC_NSA_ILi0EEESW_EEEEENS5_IJNS4_10UnderscoreESZ_SZ_EEEEENS4_23SM90_TMA_LOAD_MULTICASTENS4_14ComposedLayoutINS4_7SwizzleILi3ELi4ELi3EEENS4_18smem_ptr_flag_bitsILi16EEENSU_INS5_IJNSA_ILi8EEENSA_ILi64EEEEEENS5_IJS19_SC_EEEEEEEvNS4_8identityES12_S1D_vS1E_EENS_8epilogue10collective6detail29Sm90TmaWarpSpecializedAdapterINS1H_15DefaultEpilogueISJ_SK_SK_NS1G_6thread17LinearCombinationISJ_Li1EffLNS1L_9ScaleType4KindE0ELNS_15FloatRoundStyleE2ESJ_EENS1_15EpilogueDefaultEEEEEvvEEEEvNT_6ParamsE,"ax",@progbits
	.align	128
.text._ZN7cutlass13device_kernelINS_4gemm6kernel13GemmUniversalIN4cute5tupleIJiiiiEEENS1_10collective13CollectiveMmaINS1_34MainloopSm90TmaGmmaWarpSpecializedILi2ENS5_IJNS4_1CILi2EEESB_NSA_ILi1EEEEEENS1_35KernelTmaWarpSpecializedCooperativeEEENS5_IJNSA_ILi256EEENSA_ILi128EEESH_EEENS_10bfloat16_tENS5_IJlSC_lEEESJ_SK_NS4_8TiledMMAINS4_8MMA_AtomIJNS4_4SM904GMMA28MMA_64x128x16_F32BF16BF16_SSILNSO_5MajorE0ELSQ_0ELNSO_7ScaleInE1ELSR_1EEEEEENS4_6LayoutINS5_IJSB_SC_SC_EEENS5_IJSC_NSA_ILi0EEESW_EEEEENS5_IJNS4_10UnderscoreESZ_SZ_EEEEENS4_23SM90_TMA_LOAD_MULTICASTENS4_14ComposedLayoutINS4_7SwizzleILi3ELi4ELi3EEENS4_18smem_ptr_flag_bitsILi16EEENSU_INS5_IJNSA_ILi8EEENSA_ILi64EEEEEENS5_IJS19_SC_EEEEEEEvNS4_8identityES12_S1D_vS1E_EENS_8epilogue10collective6detail29Sm90TmaWarpSpecializedAdapterINS1H_15DefaultEpilogueISJ_SK_SK_NS1G_6thread17LinearCombinationISJ_Li1EffLNS1L_9ScaleType4KindE0ELNS_15FloatRoundStyleE2ESJ_EENS1_15EpilogueDefaultEEEEEvvEEEEvNT_6ParamsE:
        .type           _ZN7cutlass13device_kernelINS_4gemm6kernel13GemmUniversalIN4cute5tupleIJiiiiEEENS1_10collective13CollectiveMmaINS1_34MainloopSm90TmaGmmaWarpSpecializedILi2ENS5_IJNS4_1CILi2EEESB_NSA_ILi1EEEEEENS1_35KernelTmaWarpSpecializedCooperativeEEENS5_IJNSA_ILi256EEENSA_ILi128EEESH_EEENS_10bfloat16_tENS5_IJlSC_lEEESJ_SK_NS4_8TiledMMAINS4_8MMA_AtomIJNS4_4SM904GMMA28MMA_64x128x16_F32BF16BF16_SSILNSO_5MajorE0ELSQ_0ELNSO_7ScaleInE1ELSR_1EEEEEENS4_6LayoutINS5_IJSB_SC_SC_EEENS5_IJSC_NSA_ILi0EEESW_EEEEENS5_IJNS4_10UnderscoreESZ_SZ_EEEEENS4_23SM90_TMA_LOAD_MULTICASTENS4_14ComposedLayoutINS4_7SwizzleILi3ELi4ELi3EEENS4_18smem_ptr_flag_bitsILi16EEENSU_INS5_IJNSA_ILi8EEENSA_ILi64EEEEEENS5_IJS19_SC_EEEEEEEvNS4_8identityES12_S1D_vS1E_EENS_8epilogue10collective6detail29Sm90TmaWarpSpecializedAdapterINS1H_15DefaultEpilogueISJ_SK_SK_NS1G_6thread17LinearCombinationISJ_Li1EffLNS1L_9ScaleType4KindE0ELNS_15FloatRoundStyleE2ESJ_EENS1_15EpilogueDefaultEEEEEvvEEEEvNT_6ParamsE,@function
        .size           _ZN7cutlass13device_kernelINS_4gemm6kernel13GemmUniversalIN4cute5tupleIJiiiiEEENS1_10collective13CollectiveMmaINS1_34MainloopSm90TmaGmmaWarpSpecializedILi2ENS5_IJNS4_1CILi2EEESB_NSA_ILi1EEEEEENS1_35KernelTmaWarpSpecializedCooperativeEEENS5_IJNSA_ILi256EEENSA_ILi128EEESH_EEENS_10bfloat16_tENS5_IJlSC_lEEESJ_SK_NS4_8TiledMMAINS4_8MMA_AtomIJNS4_4SM904GMMA28MMA_64x128x16_F32BF16BF16_SSILNSO_5MajorE0ELSQ_0ELNSO_7ScaleInE1ELSR_1EEEEEENS4_6LayoutINS5_IJSB_SC_SC_EEENS5_IJSC_NSA_ILi0EEESW_EEEEENS5_IJNS4_10UnderscoreESZ_SZ_EEEEENS4_23SM90_TMA_LOAD_MULTICASTENS4_14ComposedLayoutINS4_7SwizzleILi3ELi4ELi3EEENS4_18smem_ptr_flag_bitsILi16EEENSU_INS5_IJNSA_ILi8EEENSA_ILi64EEEEEENS5_IJS19_SC_EEEEEEEvNS4_8identityES12_S1D_vS1E_EENS_8epilogue10collective6detail29Sm90TmaWarpSpecializedAdapterINS1H_15DefaultEpilogueISJ_SK_SK_NS1G_6thread17LinearCombinationISJ_Li1EffLNS1L_9ScaleType4KindE0ELNS_15FloatRoundStyleE2ESJ_EENS1_15EpilogueDefaultEEEEEvvEEEEvNT_6ParamsE,(.L_x_319 - _ZN7cutlass13device_kernelINS_4gemm6kernel13GemmUniversalIN4cute5tupleIJiiiiEEENS1_10collective13CollectiveMmaINS1_34MainloopSm90TmaGmmaWarpSpecializedILi2ENS5_IJNS4_1CILi2EEESB_NSA_ILi1EEEEEENS1_35KernelTmaWarpSpecializedCooperativeEEENS5_IJNSA_ILi256EEENSA_ILi128EEESH_EEENS_10bfloat16_tENS5_IJlSC_lEEESJ_SK_NS4_8TiledMMAINS4_8MMA_AtomIJNS4_4SM904GMMA28MMA_64x128x16_F32BF16BF16_SSILNSO_5MajorE0ELSQ_0ELNSO_7ScaleInE1ELSR_1EEEEEENS4_6LayoutINS5_IJSB_SC_SC_EEENS5_IJSC_NSA_ILi0EEESW_EEEEENS5_IJNS4_10UnderscoreESZ_SZ_EEEEENS4_23SM90_TMA_LOAD_MULTICASTENS4_14ComposedLayoutINS4_7SwizzleILi3ELi4ELi3EEENS4_18smem_ptr_flag_bitsILi16EEENSU_INS5_IJNSA_ILi8EEENSA_ILi64EEEEEENS5_IJS19_SC_EEEEEEEvNS4_8identityES12_S1D_vS1E_EENS_8epilogue10collective6detail29Sm90TmaWarpSpecializedAdapterINS1H_15DefaultEpilogueISJ_SK_SK_NS1G_6thread17LinearCombinationISJ_Li1EffLNS1L_9ScaleType4KindE0ELNS_15FloatRoundStyleE2ESJ_EENS1_15EpilogueDefaultEEEEEvvEEEEvNT_6ParamsE)
        .other          _ZN7cutlass13device_kernelINS_4gemm6kernel13GemmUniversalIN4cute5tupleIJiiiiEEENS1_10collective13CollectiveMmaINS1_34MainloopSm90TmaGmmaWarpSpecializedILi2ENS5_IJNS4_1CILi2EEESB_NSA_ILi1EEEEEENS1_35KernelTmaWarpSpecializedCooperativeEEENS5_IJNSA_ILi256EEENSA_ILi128EEESH_EEENS_10bfloat16_tENS5_IJlSC_lEEESJ_SK_NS4_8TiledMMAINS4_8MMA_AtomIJNS4_4SM904GMMA28MMA_64x128x16_F32BF16BF16_SSILNSO_5MajorE0ELSQ_0ELNSO_7ScaleInE1ELSR_1EEEEEENS4_6LayoutINS5_IJSB_SC_SC_EEENS5_IJSC_NSA_ILi0EEESW_EEEEENS5_IJNS4_10UnderscoreESZ_SZ_EEEEENS4_23SM90_TMA_LOAD_MULTICASTENS4_14ComposedLayoutINS4_7SwizzleILi3ELi4ELi3EEENS4_18smem_ptr_flag_bitsILi16EEENSU_INS5_IJNSA_ILi8EEENSA_ILi64EEEEEENS5_IJS19_SC_EEEEEEEvNS4_8identityES12_S1D_vS1E_EENS_8epilogue10collective6detail29Sm90TmaWarpSpecializedAdapterINS1H_15DefaultEpilogueISJ_SK_SK_NS1G_6thread17LinearCombinationISJ_Li1EffLNS1L_9ScaleType4KindE0ELNS_15FloatRoundStyleE2ESJ_EENS1_15EpilogueDefaultEEEEEvvEEEEvNT_6ParamsE,@"STO_CUDA_ENTRY STV_DEFAULT"
_ZN7cutlass13device_kernelINS_4gemm6kernel13GemmUniversalIN4cute5tupleIJiiiiEEENS1_10collective13CollectiveMmaINS1_34MainloopSm90TmaGmmaWarpSpecializedILi2ENS5_IJNS4_1CILi2EEESB_NSA_ILi1EEEEEENS1_35KernelTmaWarpSpecializedCooperativeEEENS5_IJNSA_ILi256EEENSA_ILi128EEESH_EEENS_10bfloat16_tENS5_IJlSC_lEEESJ_SK_NS4_8TiledMMAINS4_8MMA_AtomIJNS4_4SM904GMMA28MMA_64x128x16_F32BF16BF16_SSILNSO_5MajorE0ELSQ_0ELNSO_7ScaleInE1ELSR_1EEEEEENS4_6LayoutINS5_IJSB_SC_SC_EEENS5_IJSC_NSA_ILi0EEESW_EEEEENS5_IJNS4_10UnderscoreESZ_SZ_EEEEENS4_23SM90_TMA_LOAD_MULTICASTENS4_14ComposedLayoutINS4_7SwizzleILi3ELi4ELi3EEENS4_18smem_ptr_flag_bitsILi16EEENSU_INS5_IJNSA_ILi8EEENSA_ILi64EEEEEENS5_IJS19_SC_EEEEEEEvNS4_8identityES12_S1D_vS1E_EENS_8epilogue10collective6detail29Sm90TmaWarpSpecializedAdapterINS1H_15DefaultEpilogueISJ_SK_SK_NS1G_6thread17LinearCombinationISJ_Li1EffLNS1L_9ScaleType4KindE0ELNS_15FloatRoundStyleE2ESJ_EENS1_15EpilogueDefaultEEEEEvvEEEEvNT_6ParamsE:
[----:B------:R-:W0:Y:S01]  /*0000*/  LDC R1, c[0x0][0x28] ;  /* 0x00000a00ff017b82 */ /* 0x000e220000000800 */
[----:B------:R-:W1:Y:S01]  /*0010*/  S2R R18, SR_TID.X ;  /* 0x0000000000127919 */ /* 0x000e620000002100 */
[----:B------:R-:W-:Y:S01]  /*0020*/  ELECT P0, URZ, PT ;  /* 0x00000000003f782f */ /* 0x000fe20003800000 */
[----:B------:R-:W-:Y:S01]  /*0030*/  BSSY B0, `(.L_x_0) ;  /* 0x000000f000007945 */ /* 0x000fe20003800000 */
[--C-:B-1----:R-:W-:Y:S02]  /*0040*/  SHF.R.U32.HI R0, RZ, 0x5, R18.reuse ;  /* 0x00000005ff007819 */ /* 0x102fe40000011612 */
[----:B------:R-:W-:-:S03]  /*0050*/  SHF.R.U32.HI R3, RZ, 0x7, R18 ;  /* 0x00000007ff037819 */ /* 0x000fc60000011612 */
[----:B------:R-:W1:Y:S04]  /*0060*/  SHFL.IDX PT, R2, R0, RZ, 0x1f ;  /* 0x00001fff00027589 */ /* 0x000e6800000e0000 */
[----:B------:R2:W3:Y:S01]  /*0070*/  SHFL.IDX PT, R5, R3, RZ, 0x1f ;  /* 0x00001fff03057589 */ /* 0x0004e200000e0000 */
[----:B-1----:R-:W-:-:S13]  /*0080*/  ISETP.NE.OR P0, PT, R2, RZ, !P0 ;  /* 0x000000ff0200720c */ /* 0x002fda0004705670 */
[----:B0-23--:R-:W-:Y:S05]  /*0090*/  @P0 BRA `(.L_x_1) ;  /* 0x0000000000200947 */ /* 0x00dfea0003800000 */
[----:B------:R-:W-:Y:S02]  /*00a0*/  ULDC.64 UR4, c[0x0][0x198] ;  /* 0x0000660000047ab9 */ /* 0x000fe40000000a00 */
[----:B------:R-:W-:Y:S02]  /*00b0*/  UIADD3 UR6, UP0, UR4, 0xf0, URZ ;  /* 0x000000f004067890 */ /* 0x000fe4000ff1e03f */
[----:B------:R-:W-:Y:S02]  /*00c0*/  UIADD3 UR4, UP1, UR4, 0x1f0, URZ ;  /* 0x000001f004047890 */ /* 0x000fe4000ff3e03f */
[----:B------:R-:W-:Y:S02]  /*00d0*/  UIADD3.X UR7, URZ, UR5, URZ, UP0, !UPT ;  /* 0x000000053f077290 */ /* 0x000fe400087fe43f */
[----:B------:R-:W-:-:S07]  /*00e0*/  UIADD3.X UR5, URZ, UR5, URZ, UP1, !UPT ;  /* 0x000000053f057290 */ /* 0x000fce0008ffe43f */
[----:B------:R0:W-:Y:S02]  /*00f0*/  UTMACCTL.PF [UR6] ;  /* 0x00000000060079b9 */ /* 0x0001e40008040000 */
[----:B------:R0:W-:Y:S02]  /*0100*/  UTMACCTL.PF [UR4] ;  /* 0x00000000040079b9 */ /* 0x0001e40008040000 */
[----:B0-----:R-:W-:Y:S01]  /*0110*/  NOP ;  /* 0x0000000000007918 */ /* 0x001fe20000000000 */
.L_x_1:
[----:B------:R-:W-:Y:S05]  /*0120*/  BSYNC B0 ;  /* 0x0000000000007941 */ /* 0x000fea0003800000 */
.L_x_0:
[----:B------:R-:W0:Y:S02]  /*0130*/  SHFL.IDX PT, R3, R0, RZ, 0x1f ;  /* 0x00001fff00037589 */ /* 0x000e2400000e0000 */
[----:B0-----:R-:W-:-:S13]  /*0140*/  ISETP.NE.AND P0, PT, R3, RZ, PT ;  /* 0x000000ff0300720c */ /* 0x001fda0003f05270 */
[----:B------:R-:W-:Y:S05]  /*0150*/  @P0 BRA `(.L_x_2) ;  /* 0x0000000000480947 */ /* 0x000fea0003800000 */
[----:B------:R-:W0:Y:S01]  /*0160*/  S2UR UR8, SR_CgaCtaId ;  /* 0x00000000000879c3 */ /* 0x000e220000008800 */
[----:B------:R-:W-:Y:S01]  /*0170*/  UMOV UR4, 0x400 ;  /* 0x0000040000047882 */ /* 0x000fe20000000000 */
[----:B------:R-:W-:Y:S01]  /*0180*/  UMOV UR5, 0x1 ;  /* 0x0000000100057882 */ /* 0x000fe20000000000 */
[----:B------:R-:W-:Y:S01]  /*0190*/  UMOV UR6, 0x6 ;  /* 0x0000000600067882 */ /* 0x000fe20000000000 */
[----:B------:R-:W-:Y:S01]  /*01a0*/  ELECT P0, URZ, PT ;  /* 0x00000000003f782f */ /* 0x000fe20003800000 */
[----:B------:R-:W-:-:S04]  /*01b0*/  UIADD3 UR6, -UR6, 0x100000, URZ ;  /* 0x0010000006067890 */ /* 0x000fc8000fffe13f */
[----:B------:R-:W-:Y:S02]  /*01c0*/  USHF.L.U32 UR7, UR6, 0xb, URZ ;  /* 0x0000000b06077899 */ /* 0x000fe4000800063f */
[----:B------:R-:W-:Y:S02]  /*01d0*/  USHF.L.U32 UR6, UR6, 0x1, URZ ;  /* 0x0000000106067899 */ /* 0x000fe4000800063f */
[----:B0-----:R-:W-:Y:S02]  /*01e0*/  ULEA UR8, UR8, UR4, 0x18 ;  /* 0x0000000408087291 */ /* 0x001fe4000f8ec03f */
[----:B------:R-:W-:-:S04]  /*01f0*/  UIADD3 UR4, -UR5, 0x100000, URZ ;  /* 0x0010000005047890 */ /* 0x000fc8000fffe13f */
[----:B------:R-:W-:Y:S02]  /*0200*/  USHF.L.U32 UR5, UR4, 0xb, URZ ;  /* 0x0000000b04057899 */ /* 0x000fe4000800063f */
[----:B------:R-:W-:Y:S01]  /*0210*/  USHF.L.U32 UR4, UR4, 0x1, URZ ;  /* 0x0000000104047899 */ /* 0x000fe2000800063f */
[----:B------:R-:W0:Y:S11]  /*0220*/  FENCE.VIEW.ASYNC.S ;  /* 0x00000000000073c6 */ /* 0x000e360000000000 */
[----:B0-----:R0:W1:Y:S01]  /*0230*/  SYNCS.EXCH.64 URZ, [UR8], UR4 ;  /* 0x00000004083f75b2 */ /* 0x0010620008000100 */
[----:B------:R0:W2:Y:S01]  /*0240*/  SYNCS.EXCH.64 URZ, [UR8+0x10], UR6 ;  /* 0x00001006083f75b2 */ /* 0x0000a20008000100 */
[----:B------:R0:W3:Y:S01]  /*0250*/  SYNCS.EXCH.64 URZ, [UR8+0x8], UR4 ;  /* 0x00000804083f75b2 */ /* 0x0000e20008000100 */
[----:B------:R0:W4:Y:S01]  /*0260*/  SYNCS.EXCH.64 URZ, [UR8+0x18], UR6 ;  /* 0x00001806083f75b2 */ /* 0x0001220008000100 */
[----:B------:R-:W-:Y:S01]  /*0270*/  NOP ;  /* 0x0000000000007918 */ /* 0x000fe20000000000 */
.L_x_2:
[----:B------:R-:W-:Y:S01]  /*0280*/  SHF.R.S32.HI R7, RZ, 0x1f, R18 ;  /* 0x0000001fff077819 */ /* 0x000fe20000011412 */
[----:B------:R-:W5:Y:S01]  /*0290*/  SHFL.IDX PT, R0, R0, RZ, 0x1f ;  /* 0x00001fff00007589 */ /* 0x000f6200000e0000 */
[----:B0-----:R-:W0:Y:S01]  /*02a0*/  S2UR UR8, SR_CTAID.X ;  /* 0x00000000000879c3 */ /* 0x001e220000002500 */
[----:B------:R-:W-:Y:S02]  /*02b0*/  ELECT P0, URZ, PT ;  /* 0x00000000003f782f */ /* 0x000fe40003800000 */
[----:B------:R-:W-:Y:S01]  /*02c0*/  LEA.HI R7, R7, R18, RZ, 0x7 ;  /* 0x0000001207077211 */ /* 0x000fe200078f38ff */
[----:B------:R-:W1:Y:S01]  /*02d0*/  S2R R4, SR_CTAID.Y ;  /* 0x0000000000047919 */ /* 0x000e620000002600 */
[----:B------:R-:W-:Y:S01]  /*02e0*/  SHF.R.S32.HI R8, RZ, 0x1f, R3 ;  /* 0x0000001fff087819 */ /* 0x000fe20000011403 */
[----:B------:R-:W-:Y:S01]  /*02f0*/  ULDC UR4, c[0x0][0x150] ;  /* 0x0000540000047ab9 */ /* 0x000fe20000000800 */
[----:B------:R-:W-:Y:S01]  /*0300*/  LOP3.LUT R7, R7, 0xffffff80, RZ, 0xc0, !PT ;  /* 0xffffff8007077812 */ /* 0x000fe200078ec0ff */
[----:B------:R-:W-:Y:S01]  /*0310*/  NOP ;  /* 0x0000000000007918 */ /* 0x000fe20000000000 */
[----:B------:R-:W-:Y:S01]  /*0320*/  LEA.HI R8, R8, R3, RZ, 0x2 ;  /* 0x0000000308087211 */ /* 0x000fe200078f10ff */
[----:B------:R-:W2:Y:S01]  /*0330*/  LDC R10, c[0x0][0x144] ;  /* 0x00005100ff0a7b82 */ /* 0x000ea20000000800 */
[----:B------:R-:W-:Y:S01]  /*0340*/  NOP ;  /* 0x0000000000007918 */ /* 0x000fe20000000000 */
[----:B------:R-:W-:Y:S01]  /*0350*/  IMAD.IADD R6, R18, 0x1, -R7 ;  /* 0x0000000112067824 */ /* 0x000fe200078e0a07 */
[----:B------:R-:W-:Y:S01]  /*0360*/  LOP3.LUT R8, R8, 0x3ffffffc, RZ, 0xc0, !PT ;  /* 0x3ffffffc08087812 */ /* 0x000fe200078ec0ff */
[----:B------:R-:W-:Y:S01]  /*0370*/  IMAD.MOV.U32 R22, RZ, RZ, 0x1 ;  /* 0x00000001ff167424 */ /* 0x000fe200078e00ff */
[----:B------:R-:W-:-:S02]  /*0380*/  ISETP.NE.AND P3, PT, R5, RZ, PT ;  /* 0x000000ff0500720c */ /* 0x000fc40003f65270 */
[----:B------:R-:W-:Y:S01]  /*0390*/  SHF.R.S32.HI R7, RZ, 0x1f, R6 ;  /* 0x0000001fff077819 */ /* 0x000fe20000011406 */
[----:B------:R-:W-:Y:S01]  /*03a0*/  IMAD.IADD R8, R3, 0x1, -R8 ;  /* 0x0000000103087824 */ /* 0x000fe200078e0a08 */
[----:B------:R-:W3:Y:S02]  /*03b0*/  LDC R13, c[0x0][0x140] ;  /* 0x00005000ff0d7b82 */ /* 0x000ee40000000800 */
[----:B------:R-:W-:Y:S02]  /*03c0*/  LEA.HI R7, R7, R6, RZ, 0x3 ;  /* 0x0000000607077211 */ /* 0x000fe400078f18ff */
[----:B-----5:R-:W-:Y:S02]  /*03d0*/  ISETP.NE.OR P0, PT, R0, RZ, !P0 ;  /* 0x000000ff0000720c */ /* 0x020fe40004705670 */
[--C-:B------:R-:W-:Y:S02]  /*03e0*/  SHF.R.S32.HI R0, RZ, 0x3, R7.reuse ;  /* 0x00000003ff007819 */ /* 0x100fe40000011407 */
[----:B------:R-:W-:-:S02]  /*03f0*/  SHF.R.S32.HI R7, RZ, 0x1f, R7 ;  /* 0x0000001fff077819 */ /* 0x000fc40000011407 */
[----:B0-----:R-:W-:Y:S02]  /*0400*/  I2FP.F32.U32 R9, UR8 ;  /* 0x0000000800097c45 */ /* 0x001fe40008201000 */
[----:B------:R-:W-:-:S03]  /*0410*/  LEA.HI R7, R7, R0, RZ, 0x2 ;  /* 0x0000000007077211 */ /* 0x000fc600078f10ff */
[----:B------:R-:W-:Y:S01]  /*0420*/  FMUL R9, R9, UR4 ;  /* 0x0000000409097c20 */ /* 0x000fe20008400000 */
[----:B------:R-:W-:Y:S01]  /*0430*/  LOP3.LUT R7, R7, 0xfffffffc, RZ, 0xc0, !PT ;  /* 0xfffffffc07077812 */ /* 0x000fe200078ec0ff */
[----:B------:R-:W-:Y:S01]  /*0440*/  VOTEU.ALL UP0, P0 ;  /* 0x00000000003f7886 */ /* 0x000fe20000000000 */
[----:B-1----:R-:W-:Y:S01]  /*0450*/  I2FP.F32.U32 R3, R4 ;  /* 0x0000000400037245 */ /* 0x002fe20000201000 */
[----:B------:R-:W-:Y:S01]  /*0460*/  ULDC UR4, c[0x0][0x154] ;  /* 0x0000550000047ab9 */ /* 0x000fe20000000800 */
[----:B------:R-:W-:Y:S01]  /*0470*/  VOTEU.ALL UP1, P0 ;  /* 0x00000000003f7886 */ /* 0x000fe20000020000 */
[----:B------:R-:W0:Y:S01]  /*0480*/  F2I.U32.TRUNC.NTZ R9, R9 ;  /* 0x0000000900097305 */ /* 0x000e22000020f000 */
[----:B------:R-:W-:Y:S01]  /*0490*/  IMAD.IADD R7, R0, 0x1, -R7 ;  /* 0x0000000100077824 */ /* 0x000fe200078e0a07 */
[----:B------:R-:W1:Y:S01]  /*04a0*/  @!UP0 S2UR UR7, SR_CgaCtaId ;  /* 0x00000000000789c3 */ /* 0x000e620000008800 */
[----:B------:R-:W-:Y:S01]  /*04b0*/  FMUL R12, R3, UR4 ;  /* 0x00000004030c7c20 */ /* 0x000fe20008400000 */
[----:B------:R-:W-:Y:S01]  /*04c0*/  UMOV UR4, 0x20 ;  /* 0x0000002000047882 */ /* 0x000fe20000000000 */
[----:B------:R-:W-:Y:S01]  /*04d0*/  IMAD R8, R8, 0x4, R7 ;  /* 0x0000000408087824 */ /* 0x000fe200078e0207 */
[----:B------:R-:W-:Y:S01]  /*04e0*/  @!UP0 UMOV UR6, 0x400 ;  /* 0x0000040000068882 */ /* 0x000fe20000000000 */
[----:B------:R-:W-:-:S04]  /*04f0*/  @!UP0 UIADD3 UR4, -UR4, 0x100000, URZ ;  /* 0x0010000004048890 */ /* 0x000fc8000fffe13f */
[----:B------:R-:W-:Y:S02]  /*0500*/  @!UP0 USHF.L.U32 UR5, UR4, 0xb, URZ ;  /* 0x0000000b04058899 */ /* 0x000fe4000800063f */
[----:B------:R-:W-:Y:S01]  /*0510*/  @!UP0 USHF.L.U32 UR4, UR4, 0x1, URZ ;  /* 0x0000000104048899 */ /* 0x000fe2000800063f */
[----:B---3--:R-:W-:Y:S01]  /*0520*/  ISETP.EQ.U32.AND P2, PT, R13, 0x1, PT ;  /* 0x000000010d00780c */ /* 0x008fe20003f42070 */
[----:B------:R-:W3:Y:S01]  /*0530*/  F2I.U32.TRUNC.NTZ R12, R12 ;  /* 0x0000000c000c7305 */ /* 0x000ee2000020f000 */
[----:B------:R-:W-:Y:S01]  /*0540*/  LEA.HI R0, R8, R8, RZ, 0x1 ;  /* 0x0000000808007211 */ /* 0x000fe200078f08ff */
[----:B------:R-:W5:Y:S03]  /*0550*/  LDC R7, c[0x0][0x148] ;  /* 0x00005200ff077b82 */ /* 0x000f660000000800 */
[----:B------:R-:W-:Y:S01]  /*0560*/  LOP3.LUT R11, R0, 0xfffffffe, RZ, 0xc0, !PT ;  /* 0xfffffffe000b7812 */ /* 0x000fe200078ec0ff */
[----:B0-----:R-:W-:Y:S01]  /*0570*/  IMAD.MOV R15, RZ, RZ, -R9 ;  /* 0x000000ffff0f7224 */ /* 0x001fe200078e0a09 */
[----:B------:R-:W-:-:S03]  /*0580*/  SHF.R.S32.HI R9, RZ, 0x1f, R2 ;  /* 0x0000001fff097819 */ /* 0x000fc60000011402 */
[----:B--2---:R-:W-:Y:S01]  /*0590*/  IMAD R3, R10, R15, UR8 ;  /* 0x000000080a037e24 */ /* 0x004fe2000f8e020f */
[----:B------:R-:W-:Y:S01]  /*05a0*/  LEA.HI R9, R9, R2, RZ, 0x2 ;  /* 0x0000000209097211 */ /* 0x000fe200078f10ff */
[C---:B------:R-:W-:Y:S02]  /*05b0*/  IMAD.IADD R0, R8.reuse, 0x1, -R11 ;  /* 0x0000000108007824 */ /* 0x040fe400078e0a0b */
[----:B------:R-:W-:Y:S01]  /*05c0*/  IMAD.SHL.U32 R11, R8, 0x4, RZ ;  /* 0x00000004080b7824 */ /* 0x000fe200078e00ff */
[----:B------:R-:W-:Y:S01]  /*05d0*/  LOP3.LUT R9, R9, 0xfffffffc, RZ, 0xc0, !PT ;  /* 0xfffffffc09097812 */ /* 0x000fe200078ec0ff */
[----:B---3--:R-:W-:Y:S01]  /*05e0*/  IMAD.MOV R20, RZ, RZ, -R12 ;  /* 0x000000ffff147224 */ /* 0x008fe200078e0a0c */
[----:B------:R-:W-:Y:S01]  /*05f0*/  ISETP.NE.AND P4, PT, R0, R3, PT ;  /* 0x000000030000720c */ /* 0x000fe20003f85270 */
[----:B-1----:R-:W-:Y:S01]  /*0600*/  @!UP0 ULEA UR6, UR7, UR6, 0x18 ;  /* 0x0000000607068291 */ /* 0x002fe2000f8ec03f */
[----:B------:R-:W-:Y:S01]  /*0610*/  LOP3.LUT R152, R8, 0xc, R11, 0x78, !PT ;  /* 0x0000000c08987812 */ /* 0x000fe200078e780b */
[----:B------:R-:W-:Y:S01]  /*0620*/  IMAD.IADD R0, R2, 0x1, -R9 ;  /* 0x0000000102007824 */ /* 0x000fe200078e0a09 */
[----:B------:R-:W-:Y:S01]  /*0630*/  VOTEU.ALL UP0, P0 ;  /* 0x00000000003f7886 */ /* 0x000fe20000000000 */
[----:B------:R-:W-:Y:S01]  /*0640*/  LOP3.LUT P0, RZ, R6, 0x7, RZ, 0xc0, !PT ;  /* 0x0000000706ff7812 */ /* 0x000fe2000780c0ff */
[----:B------:R-:W-:-:S02]  /*0650*/  VIADD R6, R5, 0xffffffff ;  /* 0xffffffff05067836 */ /* 0x000fc40000000000 */
[----:B------:R-:W-:Y:S01]  /*0660*/  ISETP.NE.AND P1, PT, R0, 0x3, PT ;  /* 0x000000030000780c */ /* 0x000fe20003f25270 */
[----:B-----5:R-:W-:Y:S01]  /*0670*/  IMAD R9, R7, R20, R4 ;  /* 0x0000001407097224 */ /* 0x020fe200078e0204 */
[----:B------:R-:W-:Y:S02]  /*0680*/  ISETP.LT.U32.AND P0, PT, R152, 0x4, !P0 ;  /* 0x000000049800780c */ /* 0x000fe40004701070 */
[----:B------:R-:W-:Y:S01]  /*0690*/  ISETP.EQ.OR P1, PT, R0, RZ, !P1 ;  /* 0x000000ff0000720c */ /* 0x000fe20004f22670 */
[----:B------:R-:W0:Y:S02]  /*06a0*/  FENCE.VIEW.ASYNC.S ;  /* 0x00000000000073c6 */ /* 0x000e240000000000 */
[----:B0-----:R0:W1:Y:S01]  /*06b0*/  @!UP0 SYNCS.EXCH.64 URZ, [UR6+0x30], UR4 ;  /* 0x00003004063f85b2 */ /* 0x0010620008000100 */
[----:B------:R-:W-:Y:S02]  /*06c0*/  @P4 LEA.HI R2, R152, R152, RZ, 0x1 ;  /* 0x0000009898024211 */ /* 0x000fe400078f08ff */
[----:B------:R-:W-:-:S02]  /*06d0*/  ISETP.EQ.AND P1, PT, R5, RZ, P1 ;  /* 0x000000ff0500720c */ /* 0x000fc40000f22270 */
[----:B------:R-:W-:Y:S02]  /*06e0*/  @P4 SHF.R.S32.HI R2, RZ, 0x1, R2 ;  /* 0x00000001ff024819 */ /* 0x000fe40000011402 */
[----:B------:R-:W-:Y:S02]  /*06f0*/  ISETP.GE.U32.AND P6, PT, R6, 0x2, PT ;  /* 0x000000020600780c */ /* 0x000fe40003fc6070 */
[----:B------:R-:W-:Y:S02]  /*0700*/  @P4 ISETP.NE.AND P5, PT, R2, R9, PT ;  /* 0x000000090200420c */ /* 0x000fe40003fa5270 */
[----:B------:R-:W-:Y:S02]  /*0710*/  SEL R9, RZ, 0x1, !P0 ;  /* 0x00000001ff097807 */ /* 0x000fe40004000000 */
[----:B------:R-:W-:Y:S02]  /*0720*/  @P4 SEL R22, RZ, 0x1, P5 ;  /* 0x00000001ff164807 */ /* 0x000fe40002800000 */
[----:B------:R-:W-:Y:S01]  /*0730*/  SEL R19, RZ, 0x1, !P1 ;  /* 0x00000001ff137807 */ /* 0x000fe20004800000 */
[----:B------:R0:W2:Y:S01]  /*0740*/  @!UP1 SYNCS.EXCH.64 URZ, [UR6+0x38], UR4 ;  /* 0x00003804063f95b2 */ /* 0x0000a20008000100 */
[----:B------:R-:W-:Y:S01]  /*0750*/  LOP3.LUT R22, R22, R9, RZ, 0xc0, !PT ;  /* 0x0000000916167212 */ /* 0x000fe200078ec0ff */
[----:B------:R-:W-:Y:S01]  /*0760*/  NOP ;  /* 0x0000000000007918 */ /* 0x000fe20000000000 */
[----:B------:R-:W-:Y:S01]  /*0770*/  SEL R19, R19, 0x2, P6 ;  /* 0x0000000213137807 */ /* 0x000fe20003000000 */
[----:B------:R-:W-:Y:S06]  /*0780*/  @!P2 BRA `(.L_x_3) ;  /* 0x000000000008a947 */ /* 0x000fec0003800000 */
[----:B-12-4-:R-:W-:Y:S01]  /*0790*/  UCGABAR_ARV ;  /* 0x00000000000079c7 */ /* 0x016fe20008000000 */
[----:B------:R-:W-:Y:S05]  /*07a0*/  BRA `(.L_x_4) ;  /* 0x0000000000047947 */ /* 0x000fea0003800000 */
.L_x_3:
[----:B-12-4-:R-:W-:Y:S01]  /*07b0*/  NOP ;  /* 0x0000000000007918 */ /* 0x016fe20000000000 */
.L_x_4:
[----:B------:R-:W1:Y:S01]  /*07c0*/  LDC R2, c[0x0][0x65c] ;  /* 0x00019700ff027b82 */ /* 0x000e620000000800 */
[----:B------:R-:W-:Y:S02]  /*07d0*/  IMAD.U32 R8, RZ, RZ, UR8 ;  /* 0x00000008ff087e24 */ /* 0x000fe4000f8e00ff */
[----:B------:R-:W-:Y:S01]  /*07e0*/  IMAD.MOV.U32 R9, RZ, RZ, RZ ;  /* 0x000000ffff097224 */ /* 0x000fe200078e00ff */
[----:B-1----:R-:W-:-:S04]  /*07f0*/  ISETP.NE.AND P1, PT, R2, 0x1, PT ;  /* 0x000000010200780c */ /* 0x002fc80003f25270 */
[----:B------:R-:W-:-:S09]  /*0800*/  P2R R5, PR, RZ, 0x2 ;  /* 0x00000002ff057803 */ /* 0x000fd20000000000 */
[----:B------:R-:W1:Y:S01]  /*0810*/  @P1 LDC R17, c[0x0][0x10] ;  /* 0x00000400ff111b82 */ /* 0x000e620000000800 */
[----:B------:R-:W-:Y:S01]  /*0820*/  @P1 MOV R5, RZ ;  /* 0x000000ff00051202 */ /* 0x000fe20000000f00 */
[----:B------:R-:W-:-:S06]  /*0830*/  @P1 IMAD.MOV.U32 R13, RZ, RZ, RZ ;  /* 0x000000ffff0d1224 */ /* 0x000fcc00078e00ff */
[----:B------:R-:W2:Y:S01]  /*0840*/  @!P1 LDC R11, c[0x0][0xc] ;  /* 0x00000300ff0b9b82 */ /* 0x000ea20000000800 */
[----:B-1----:R-:W-:-:S04]  /*0850*/  @P1 IMAD.WIDE.U32 R16, R17, UR8, R4 ;  /* 0x0000000811101c25 */ /* 0x002fc8000f8e0004 */
[----:B------:R-:W-:Y:S02]  /*0860*/  @P1 IMAD.IADD R17, R17, 0x1, R13 ;  /* 0x0000000111111824 */ /* 0x000fe400078e020d */
[----:B--2---:R-:W-:-:S04]  /*0870*/  @!P1 IMAD.WIDE.U32 R8, R4, R11, R8 ;  /* 0x0000000b04089225 */ /* 0x004fc800078e0008 */
[----:B------:R-:W-:Y:S02]  /*0880*/  @!P1 IMAD.MOV.U32 R16, RZ, RZ, R8 ;  /* 0x000000ffff109224 */ /* 0x000fe400078e0008 */
[----:B------:R-:W-:Y:S01]  /*0890*/  @!P1 IMAD.MOV.U32 R17, RZ, RZ, R9 ;  /* 0x000000ffff119224 */ /* 0x000fe200078e0009 */
[----:B------:R-:W-:Y:S06]  /*08a0*/  @!P2 BRA `(.L_x_5) ;  /* 0x00000000000ca947 */ /* 0x000fec0003800000 */
[----:B------:R-:W-:Y:S01]  /*08b0*/  UCGABAR_WAIT ;  /* 0x0000000000007dc7 */ /* 0x000fe20008000000 */
[----:B------:R-:W-:Y:S01]  /*08c0*/  CCTL.IVALL ;  /* 0x00000000ff00798f */ /* 0x000fe20002000000 */
[----:B------:R-:W-:Y:S05]  /*08d0*/  BRA `(.L_x_6) ;  /* 0x0000000000047947 */ /* 0x000fea0003800000 */
.L_x_5:
[----:B------:R-:W-:Y:S06]  /*08e0*/  BAR.SYNC.DEFER_BLOCKING 0x0 ;  /* 0x0000000000007b1d */ /* 0x000fec0000010000 */
.L_x_6:
[----:B------:R-:W-:Y:S05]  /*08f0*/  @!P3 BRA `(.L_x_7) ;  /* 0x000000a800fcb947 */ /* 0x000fea0003800000 */
[----:B------:R-:W-:-:S13]  /*0900*/  ISETP.GT.U32.AND P0, PT, R6, 0x1, PT ;  /* 0x000000010600780c */ /* 0x000fda0003f04070 */
[----:B0-----:R-:W-:Y:S05]  /*0910*/  @P0 EXIT ;  /* 0x000000000000094d */ /* 0x001fea0003800000 */
[----:B------:R-:W-:Y:S01]  /*0920*/  ULDC.64 UR4, c[0x0][0x650] ;  /* 0x0001940000047ab9 */ /* 0x000fe20000000a00 */
[----:B------:R-:W-:Y:S01]  /*0930*/  PRMT R0, RZ, 0x7610, R0 ;  /* 0x00007610ff007816 */ /* 0x000fe20000000000 */
[----:B------:R-:W-:Y:S01]  /*0940*/  IMAD.MOV.U32 R153, RZ, RZ, -0x1 ;  /* 0xffffffffff997424 */ /* 0x000fe200078e00ff */
[----:B------:R-:W-:Y:S01]  /*0950*/  ISETP.GE.U32.AND P0, PT, R16, UR4, PT ;  /* 0x0000000410007c0c */ /* 0x000fe2000bf06070 */
[----:B------:R-:W-:Y:S02]  /*0960*/  IMAD.MOV.U32 R154, RZ, RZ, -0x1 ;  /* 0xffffffffff9a7424 */ /* 0x000fe400078e00ff */
[----:B------:R-:W-:Y:S01]  /*0970*/  IMAD.MOV.U32 R23, RZ, RZ, -0x1 ;  /* 0xffffffffff177424 */ /* 0x000fe200078e00ff */
[----:B------:R-:W-:-:S13]  /*0980*/  ISETP.GE.U32.AND.EX P0, PT, R17, UR5, PT, P0 ;  /* 0x0000000511007c0c */ /* 0x000fda000bf06100 */
[----:B------:R-:W-:Y:S05]  /*0990*/  @P0 BRA `(.L_x_8) ;  /* 0x00000004002c0947 */ /* 0x000fea0003800000 */
[----:B------:R-:W0:Y:S01]  /*09a0*/  LDC.64 R24, c[0x0][0x628] ;  /* 0x00018a00ff187b82 */ /* 0x000e220000000a00 */
[----:B------:R-:W-:Y:S02]  /*09b0*/  IMAD.MOV.U32 R8, RZ, RZ, R16 ;  /* 0x000000ffff087224 */ /* 0x000fe400078e0010 */
[----:B------:R-:W-:-:S05]  /*09c0*/  IMAD.MOV.U32 R9, RZ, RZ, R17 ;  /* 0x000000ffff097224 */ /* 0x000fca00078e0011 */
[----:B------:R-:W1:Y:S08]  /*09d0*/  LDC R0, c[0x0][0x630] ;  /* 0x00018c00ff007b82 */ /* 0x000e700000000800 */
[----:B------:R-:W2:Y:S01]  /*09e0*/  LDC.64 R26, c[0x0][0x620] ;  /* 0x00018800ff1a7b82 */ /* 0x000ea20000000a00 */
[----:B0-----:R-:W-:-:S04]  /*09f0*/  ISETP.NE.U32.AND P0, PT, R24, RZ, PT ;  /* 0x000000ff1800720c */ /* 0x001fc80003f05070 */
[----:B------:R-:W-:-:S13]  /*0a00*/  ISETP.NE.AND.EX P0, PT, R25, RZ, PT, P0 ;  /* 0x000000ff1900720c */ /* 0x000fda0003f05300 */
[----:B-12---:R-:W-:Y:S05]  /*0a10*/  @!P0 BRA `(.L_x_9) ;  /* 0x0000000000288947 */ /* 0x006fea0003800000 */
[----:B------:R-:W0:Y:S02]  /*0a20*/  LDC R13, c[0x0][0x634] ;  /* 0x00018d00ff0d7b82 */ /* 0x000e240000000800 */
[----:B0-----:R-:W-:-:S05]  /*0a30*/  IADD3 R13, P0, R16, R13, RZ ;  /* 0x0000000d100d7210 */ /* 0x001fca0007f1e0ff */
[----:B------:R-:W-:-:S04]  /*0a40*/  IMAD.X R15, RZ, RZ, R17, P0 ;  /* 0x000000ffff0f7224 */ /* 0x000fc800000e0611 */
[----:B------:R-:W-:-:S04]  /*0a50*/  IMAD.WIDE.U32 R8, R15, R24, RZ ;  /* 0x000000180f087225 */ /* 0x000fc800078e00ff */
[----:B------:R-:W-:-:S04]  /*0a60*/  IMAD.WIDE.U32 R10, P0, R13, R25, R8 ;  /* 0x000000190d0a7225 */ /* 0x000fc80007800008 */
[----:B------:R-:W-:Y:S01]  /*0a70*/  IMAD.WIDE.U32 R8, R13, R24, RZ ;  /* 0x000000180d087225 */ /* 0x000fe200078e00ff */
[----:B------:R-:W-:-:S03]  /*0a80*/  IADD3.X R13, RZ, RZ, RZ, P0, !PT ;  /* 0x000000ffff0d7210 */ /* 0x000fc600007fe4ff */
[----:B------:R-:W-:Y:S01]  /*0a90*/  IMAD.MOV.U32 R12, RZ, RZ, R11 ;  /* 0x000000ffff0c7224 */ /* 0x000fe200078e000b */
[----:B------:R-:W-:-:S05]  /*0aa0*/  IADD3 RZ, P0, R9, R10, RZ ;  /* 0x0000000a09ff7210 */ /* 0x000fca0007f1e0ff */
[----:B------:R-:W-:-:S08]  /*0ab0*/  IMAD.WIDE.U32.X R8, R15, R25, R12, P0 ;  /* 0x000000190f087225 */ /* 0x000fd000000e040c */
.L_x_9:
[----:B------:R-:W0:Y:S01]  /*0ac0*/  LDC.64 R24, c[0x0][0x640] ;  /* 0x00019000ff187b82 */ /* 0x000e220000000a00 */
[--C-:B------:R-:W-:Y:S01]  /*0ad0*/  SHF.R.U64 R28, R8, R0, R9.reuse ;  /* 0x00000000081c7219 */ /* 0x100fe20000001209 */
[----:B------:R-:W-:Y:S01]  /*0ae0*/  IMAD R30, R7, R20, R4 ;  /* 0x00000014071e7224 */ /* 0x000fe200078e0204 */
[----:B------:R-:W-:Y:S01]  /*0af0*/  SHF.R.U32.HI R0, RZ, R0, R9 ;  /* 0x00000000ff007219 */ /* 0x000fe20000011609 */
[----:B------:R-:W-:Y:S01]  /*0b00*/  IMAD.MOV.U32 R21, RZ, RZ, 0x1 ;  /* 0x00000001ff157424 */ /* 0x000fe200078e00ff */
[----:B------:R-:W-:-:S03]  /*0b10*/  IADD3 R5, P0, RZ, -R28, RZ ;  /* 0x8000001cff057210 */ /* 0x000fc60007f1e0ff */
[----:B------:R-:W1:Y:S02]  /*0b20*/  LDC R6, c[0x0][0x618] ;  /* 0x00018600ff067b82 */ /* 0x000e640000000800 */
[----:B------:R-:W-:-:S04]  /*0b30*/  IMAD.X R9, RZ, RZ, ~R0, P0 ;  /* 0x000000ffff097224 */ /* 0x000fc800000e0e00 */
[-C--:B------:R-:W-:Y:S02]  /*0b40*/  IMAD R0, R9, R26.reuse, RZ ;  /* 0x0000001a09007224 */ /* 0x080fe400078e02ff */
[----:B------:R-:W2:Y:S01]  /*0b50*/  LDC R11, c[0x0][0x608] ;  /* 0x00018200ff0b7b82 */ /* 0x000ea20000000800 */
[----:B------:R-:W-:-:S04]  /*0b60*/  IMAD.WIDE.U32 R8, R5, R26, R16 ;  /* 0x0000001a05087225 */ /* 0x000fc800078e0010 */
[----:B------:R-:W-:-:S03]  /*0b70*/  IMAD R5, R5, R27, R0 ;  /* 0x0000001b05057224 */ /* 0x000fc600078e0200 */
[----:B------:R-:W3:Y:S01]  /*0b80*/  LDC R12, c[0x0][0x658] ;  /* 0x00019600ff0c7b82 */ /* 0x000ee20000000800 */
[----:B0-----:R-:W-:Y:S01]  /*0b90*/  ISETP.NE.U32.AND P0, PT, R24, RZ, PT ;  /* 0x000000ff1800720c */ /* 0x001fe20003f05070 */
[----:B------:R-:W-:Y:S02]  /*0ba0*/  IMAD.IADD R5, R9, 0x1, R5 ;  /* 0x0000000109057824 */ /* 0x000fe400078e0205 */
[----:B------:R-:W-:Y:S01]  /*0bb0*/  IMAD.MOV.U32 R9, RZ, RZ, -0x1 ;  /* 0xffffffffff097424 */ /* 0x000fe200078e00ff */
[----:B------:R-:W-:-:S03]  /*0bc0*/  ISETP.NE.AND.EX P0, PT, R25, RZ, PT, P0 ;  /* 0x000000ff1900720c */ /* 0x000fc60003f05300 */
[----:B------:R-:W0:Y:S01]  /*0bd0*/  LDC R15, c[0x0][0x600] ;  /* 0x00018000ff0f7b82 */ /* 0x000e220000000800 */
[-CC-:B-1----:R-:W-:Y:S02]  /*0be0*/  SHF.R.U64 R13, R8, R6.reuse, R5.reuse ;  /* 0x00000006080d7219 */ /* 0x182fe40000001205 */
[----:B------:R-:W-:-:S05]  /*0bf0*/  SHF.R.U32.HI R0, RZ, R6, R5 ;  /* 0x00000006ff007219 */ /* 0x000fca0000011605 */
[----:B------:R-:W1:Y:S01]  /*0c00*/  LDC R14, c[0x0][0x648] ;  /* 0x00019200ff0e7b82 */ /* 0x000e620000000800 */
[-CC-:B--2---:R-:W-:Y:S02]  /*0c10*/  SHF.R.U64 R27, R13, R11.reuse, R0.reuse ;  /* 0x0000000b0d1b7219 */ /* 0x184fe40000001200 */
[----:B------:R-:W-:-:S05]  /*0c20*/  SHF.R.U32.HI R5, RZ, R11, R0 ;  /* 0x0000000bff057219 */ /* 0x000fca0000011600 */
[----:B------:R-:W2:Y:S01]  /*0c30*/  LDC R26, c[0x0][0x638] ;  /* 0x00018e00ff1a7b82 */ /* 0x000ea20000000800 */
[-CC-:B---3--:R-:W-:Y:S02]  /*0c40*/  SHF.R.U64 R20, R27, R12.reuse, R5.reuse ;  /* 0x0000000c1b147219 */ /* 0x188fe40000001205 */
[-C--:B------:R-:W-:Y:S02]  /*0c50*/  SHF.L.U32 R0, R9, R12.reuse, RZ ;  /* 0x0000000c09007219 */ /* 0x080fe400000006ff */
[----:B------:R-:W-:Y:S01]  /*0c60*/  SHF.R.U32.HI R5, RZ, R12, R5 ;  /* 0x0000000cff057219 */ /* 0x000fe20000011605 */
[----:B------:R-:W-:Y:S01]  /*0c70*/  IMAD.MOV.U32 R4, RZ, RZ, R20 ;  /* 0x000000ffff047224 */ /* 0x000fe200078e0014 */
[----:B------:R-:W-:Y:S01]  /*0c80*/  LOP3.LUT R10, RZ, R0, RZ, 0x33, !PT ;  /* 0x00000000ff0a7212 */ /* 0x000fe200078e33ff */
[----:B------:R-:W3:Y:S01]  /*0c90*/  LDC R23, c[0x0][0x610] ;  /* 0x00018400ff177b82 */ /* 0x000ee20000000800 */
[----:B------:R-:W-:Y:S05]  /*0ca0*/  @!P0 BRA `(.L_x_10) ;  /* 0x0000000000288947 */ /* 0x000fea0003800000 */
[----:B------:R-:W4:Y:S02]  /*0cb0*/  LDC R9, c[0x0][0x64c] ;  /* 0x00019300ff097b82 */ /* 0x000f240000000800 */
[----:B----4-:R-:W-:-:S05]  /*0cc0*/  IADD3 R9, P0, R20, R9, RZ ;  /* 0x0000000914097210 */ /* 0x010fca0007f1e0ff */
[----:B------:R-:W-:-:S04]  /*0cd0*/  IMAD.X R11, RZ, RZ, R5, P0 ;  /* 0x000000ffff0b7224 */ /* 0x000fc800000e0605 */
[----:B------:R-:W-:-:S04]  /*0ce0*/  IMAD.WIDE.U32 R4, R11, R24, RZ ;  /* 0x000000180b047225 */ /* 0x000fc800078e00ff */
[----:B------:R-:W-:-:S04]  /*0cf0*/  IMAD.WIDE.U32 R6, P0, R9, R25, R4 ;  /* 0x0000001909067225 */ /* 0x000fc80007800004 */
[----:B------:R-:W-:-:S04]  /*0d00*/  IMAD.WIDE.U32 R4, R9, R24, RZ ;  /* 0x0000001809047225 */ /* 0x000fc800078e00ff */
[----:B------:R-:W-:Y:S01]  /*0d10*/  IMAD.X R9, RZ, RZ, RZ, P0 ;  /* 0x000000ffff097224 */ /* 0x000fe200000e06ff */
[----:B------:R-:W-:Y:S01]  /*0d20*/  IADD3 RZ, P0, R5, R6, RZ ;  /* 0x0000000605ff7210 */ /* 0x000fe20007f1e0ff */
[----:B------:R-:W-:-:S04]  /*0d30*/  IMAD.MOV.U32 R8, RZ, RZ, R7 ;  /* 0x000000ffff087224 */ /* 0x000fc800078e0007 */
[----:B------:R-:W-:-:S08]  /*0d40*/  IMAD.WIDE.U32.X R4, R11, R25, R8, P0 ;  /* 0x000000190b047225 */ /* 0x000fd000000e0408 */
.L_x_10:
[----:B-1----:R-:W-:Y:S01]  /*0d50*/  SHF.R.U64 R4, R4, R14, R5 ;  /* 0x0000000e04047219 */ /* 0x002fe20000001205 */
[----:B0-----:R-:W-:Y:S01]  /*0d60*/  VIADD R6, R15, 0xffffffff ;  /* 0xffffffff0f067836 */ /* 0x001fe20000000000 */
[----:B------:R-:W-:Y:S02]  /*0d70*/  SHF.L.U32 R0, R21, R12, RZ ;  /* 0x0000000c15007219 */ /* 0x000fe400000006ff */
[----:B------:R-:W-:Y:S01]  /*0d80*/  LOP3.LUT R5, R27, R10, RZ, 0xc0, !PT ;  /* 0x0000000a1b057212 */ /* 0x000fe200078ec0ff */
[----:B------:R-:W-:Y:S01]  /*0d90*/  IMAD.MOV R7, RZ, RZ, -R4 ;  /* 0x000000ffff077224 */ /* 0x000fe200078e0a04 */
[----:B------:R-:W-:Y:S02]  /*0da0*/  SEL R3, R3, R30, !P1 ;  /* 0x0000001e03037207 */ /* 0x000fe40004800000 */
[----:B------:R-:W-:Y:S01]  /*0db0*/  LOP3.LUT R6, R13, R6, RZ, 0xc0, !PT ;  /* 0x000000060d067212 */ /* 0x000fe200078ec0ff */
[----:B------:R-:W-:Y:S01]  /*0dc0*/  IMAD R4, R0, R4, R5 ;  /* 0x0000000400047224 */ /* 0x000fe200078e0205 */
[----:B------:R-:W-:Y:S01]  /*0dd0*/  MOV R5, 0x1 ;  /* 0x0000000100057802 */ /* 0x000fe20000000f00 */
[----:B--2---:R-:W-:-:S02]  /*0de0*/  IMAD R0, R7, R26, R20 ;  /* 0x0000001a07007224 */ /* 0x004fc400078e0214 */
[----:B---3--:R-:W-:Y:S02]  /*0df0*/  IMAD R3, R4, R23, R3 ;  /* 0x0000001704037224 */ /* 0x008fe400078e0203 */
[----:B------:R-:W-:Y:S01]  /*0e00*/  IMAD R4, R0, R15, R6 ;  /* 0x0000000f00047224 */ /* 0x000fe200078e0206 */
[----:B------:R-:W-:Y:S01]  /*0e10*/  PRMT R0, R5, 0x7610, R0 ;  /* 0x0000761005007816 */ /* 0x000fe20000000000 */
[----:B------:R-:W-:-:S03]  /*0e20*/  IMAD.MOV.U32 R23, RZ, RZ, R28 ;  /* 0x000000ffff177224 */ /* 0x000fc600078e001c */
[----:B------:R-:W-:Y:S02]  /*0e30*/  SEL R154, R4, R3, !P1 ;  /* 0x00000003049a7207 */ /* 0x000fe40004800000 */
[----:B------:R-:W-:-:S07]  /*0e40*/  SEL R153, R3, R4, !P1 ;  /* 0x0000000403997207 */ /* 0x000fce0004800000 */
.L_x_8:
[----:B------:R-:W-:-:S08]  /*0e50*/  NOP ;  /* 0x0000000000007918 */ /* 0x000fd00000000000 */
[----:B------:R-:W0:Y:S02]  /*0e60*/  USETMAXREG.TRY_ALLOC.CTAPOOL UP0, 0xe8 ;  /* 0x000000e8000079c8 */ /* 0x000e240008000600 */
[----:B0-----:R-:W-:-:S13]  /*0e70*/  PLOP3.LUT P0, PT, PT, PT, UP0, 0x80, 0x0 ;  /* 0x000000000000781c */ /* 0x001fda0003f0f008 */
[----:B------:R-:W-:Y:S05]  /*0e80*/  @!P0 BRA `(.L_x_8) ;  /* 0xfffffffc00f08947 */ /* 0x000fea000383ffff */
[----:B------:R-:W-:Y:S01]  /*0e90*/  ULDC.64 UR4, c[0x0][0x598] ;  /* 0x0001660000047ab9 */ /* 0x000fe20000000a00 */
[----:B------:R-:W-:Y:S01]  /*0ea0*/  ULDC.64 UR36, c[0x0][0x208] ;  /* 0x0000820000247ab9 */ /* 0x000fe20000000a00 */
[----:B------:R-:W-:-:S04]  /*0eb0*/  ISETP.NE.U32.AND P0, PT, RZ, UR4, PT ;  /* 0x00000004ff007c0c */ /* 0x000fc8000bf05070 */
[----:B------:R-:W-:-:S13]  /*0ec0*/  ISETP.NE.AND.EX P0, PT, RZ, UR5, PT, P0 ;  /* 0x00000005ff007c0c */ /* 0x000fda000bf05300 */
[----:B------:R-:W-:Y:S05]  /*0ed0*/  @!P0 BRA `(.L_x_11) ;  /* 0x00000000001c8947 */ /* 0x000fea0003800000 */
[----:B------:R-:W0:Y:S02]  /*0ee0*/  LDC.64 R4, c[0x0][0x598] ;  /* 0x00016600ff047b82 */ /* 0x000e240000000a00 */
[----:B0-----:R-:W2:Y:S02]  /*0ef0*/  LDG.E.64 R4, desc[UR36][R4.64] ;  /* 0x0000002404047981 */ /* 0x001ea4000c1e1b00 */
[----:B--2---:R-:W-:-:S04]  /*0f00*/  ISETP.NE.U32.AND P0, PT, R4, RZ, PT ;  /* 0x000000ff0400720c */ /* 0x004fc80003f05070 */
[----:B------:R-:W-:-:S13]  /*0f10*/  ISETP.NE.AND.EX P0, PT, R5, RZ, PT, P0 ;  /* 0x000000ff0500720c */ /* 0x000fda0003f05300 */
[----:B------:R-:W-:Y:S05]  /*0f20*/  @!P0 BRA `(.L_x_11) ;  /* 0x0000000000088947 */ /* 0x000fea0003800000 */
[----:B------:R0:W5:Y:S01]  /*0f30*/  LD.E R155, desc[UR36][R4.64] ;  /* 0x00000024049b7980 */ /* 0x000162000c101900 */
[----:B------:R-:W-:Y:S05]  /*0f40*/  BRA `(.L_x_12) ;  /* 0x0000000000247947 */ /* 0x000fea0003800000 */
.L_x_11:
[----:B------:R-:W-:Y:S02]  /*0f50*/  ULDC.64 UR4, c[0x0][0x588] ;  /* 0x0001620000047ab9 */ /* 0x000fe40000000a00 */
[----:B------:R-:W-:-:S04]  /*0f60*/  ISETP.NE.U32.AND P0, PT, RZ, UR4, PT ;  /* 0x00000004ff007c0c */ /* 0x000fc8000bf05070 */
[----:B------:R-:W-:-:S13]  /*0f70*/  ISETP.NE.AND.EX P0, PT, RZ, UR5, PT, P0 ;  /* 0x00000005ff007c0c */ /* 0x000fda000bf05300 */
[----:B------:R-:W-:Y:S05]  /*0f80*/  @!P0 BRA `(.L_x_13) ;  /* 0x00000000000c8947 */ /* 0x000fea0003800000 */
[----:B------:R-:W0:Y:S02]  /*0f90*/  LDC.64 R4, c[0x0][0x588] ;  /* 0x00016200ff047b82 */ /* 0x000e240000000a00 */
[----:B0-----:R1:W5:Y:S01]  /*0fa0*/  LDG.E R155, desc[UR36][R4.64] ;  /* 0x00000024049b7981 */ /* 0x001362000c1e1900 */
[----:B------:R-:W-:Y:S05]  /*0fb0*/  BRA `(.L_x_12) ;  /* 0x0000000000087947 */ /* 0x000fea0003800000 */
.L_x_13:
[----:B------:R-:W-:Y:S02]  /*0fc0*/  ULDC UR4, c[0x0][0x580] ;  /* 0x0001600000047ab9 */ /* 0x000fe40000000800 */
[----:B------:R-:W-:-:S07]  /*0fd0*/  IMAD.U32 R155, RZ, RZ, UR4 ;  /* 0x00000004ff9b7e24 */ /* 0x000fce000f8e00ff */
.L_x_12:
[----:B------:R-:W-:Y:S02]  /*0fe0*/  ULDC.64 UR4, c[0x0][0x5a0] ;  /* 0x0001680000047ab9 */ /* 0x000fe40000000a00 */
[----:B------:R-:W-:-:S04]  /*0ff0*/  ISETP.NE.U32.AND P0, PT, RZ, UR4, PT ;  /* 0x00000004ff007c0c */ /* 0x000fc8000bf05070 */
[----:B------:R-:W-:-:S13]  /*1000*/  ISETP.NE.AND.EX P0, PT, RZ, UR5, PT, P0 ;  /* 0x00000005ff007c0c */ /* 0x000fda000bf05300 */
[----:B------:R-:W-:Y:S05]  /*1010*/  @!P0 BRA `(.L_x_14) ;  /* 0x00000000001c8947 */ /* 0x000fea0003800000 */
[----:B01----:R-:W0:Y:S02]  /*1020*/  LDC.64 R4, c[0x0][0x5a0] ;  /* 0x00016800ff047b82 */ /* 0x003e240000000a00 */
[----:B0-----:R-:W2:Y:S02]  /*1030*/  LDG.E.64 R4, desc[UR36][R4.64] ;  /* 0x0000002404047981 */ /* 0x001ea4000c1e1b00 */
[----:B--2---:R-:W-:-:S04]  /*1040*/  ISETP.NE.U32.AND P0, PT, R4, RZ, PT ;  /* 0x000000ff0400720c */ /* 0x004fc80003f05070 */
[----:B------:R-:W-:-:S13]  /*1050*/  ISETP.NE.AND.EX P0, PT, R5, RZ, PT, P0 ;  /* 0x000000ff0500720c */ /* 0x000fda0003f05300 */
[----:B------:R-:W-:Y:S05]  /*1060*/  @!P0 BRA `(.L_x_14) ;  /* 0x0000000000088947 */ /* 0x000fea0003800000 */
[----:B------:R0:W5:Y:S01]  /*1070*/  LD.E R156, desc[UR36][R4.64] ;  /* 0x00000024049c7980 */ /* 0x000162000c101900 */
[----:B------:R-:W-:Y:S05]  /*1080*/  BRA `(.L_x_15) ;  /* 0x0000000000247947 */ /* 0x000fea0003800000 */
.L_x_14:
[----:B------:R-:W-:Y:S02]  /*1090*/  ULDC.64 UR4, c[0x0][0x590] ;  /* 0x0001640000047ab9 */ /* 0x000fe40000000a00 */
[----:B------:R-:W-:-:S04]  /*10a0*/  ISETP.NE.U32.AND P0, PT, RZ, UR4, PT ;  /* 0x00000004ff007c0c */ /* 0x000fc8000bf05070 */
[----:B------:R-:W-:-:S13]  /*10b0*/  ISETP.NE.AND.EX P0, PT, RZ, UR5, PT, P0 ;  /* 0x00000005ff007c0c */ /* 0x000fda000bf05300 */
[----:B------:R-:W-:Y:S05]  /*10c0*/  @!P0 BRA `(.L_x_16) ;  /* 0x00000000000c8947 */ /* 0x000fea0003800000 */
[----:B------:R-:W2:Y:S02]  /*10d0*/  LDC.64 R156, c[0x0][0x590] ;  /* 0x00016400ff9c7b82 */ /* 0x000ea40000000a00 */
[----:B--2---:R2:W5:Y:S01]  /*10e0*/  LDG.E R156, desc[UR36][R156.64] ;  /* 0x000000249c9c7981 */ /* 0x004562000c1e1900 */
[----:B------:R-:W-:Y:S05]  /*10f0*/  BRA `(.L_x_15) ;  /* 0x0000000000087947 */ /* 0x000fea0003800000 */
.L_x_16:
[----:B------:R-:W-:Y:S02]  /*1100*/  ULDC UR4, c[0x0][0x584] ;  /* 0x0001610000047ab9 */ /* 0x000fe40000000800 */
[----:B------:R-:W-:-:S07]  /*1110*/  IMAD.U32 R156, RZ, RZ, UR4 ;  /* 0x00000004ff9c7e24 */ /* 0x000fce000f8e00ff */
.L_x_15:
[----:B------:R-:W-:-:S13]  /*1120*/  LOP3.LUT P0, RZ, R0, 0xff, RZ, 0xc0, !PT ;  /* 0x000000ff00ff7812 */ /* 0x000fda000780c0ff */
[----:B------:R-:W-:Y:S05]  /*1130*/  @!P0 EXIT ;  /* 0x000000000000894d */ /* 0x000fea0003800000 */
[----:B------:R-:W-:Y:S01]  /*1140*/  ULDC UR4, c[0x0][0x28c] ;  /* 0x0000a30000047ab9 */ /* 0x000fe20000000800 */
[----:B------:R-:W-:Y:S01]  /*1150*/  LOP3.LUT R166, R19, 0x1, RZ, 0xfc, !PT ;  /* 0x0000000113a67812 */ /* 0x000fe200078efcff */
[----:B------:R-:W-:Y:S01]  /*1160*/  UIADD3 UR4, UR4, 0x7f, URZ ;  /* 0x0000007f04047890 */ /* 0x000fe2000fffe03f */
[----:B------:R-:W-:Y:S01]  /*1170*/  UMOV UR38, URZ ;  /* 0x0000003f00267c82 */ /* 0x000fe20008000000 */
[----:B------:R-:W-:Y:S02]  /*1180*/  UMOV UR39, URZ ;  /* 0x0000003f00277c82 */ /* 0x000fe40008000000 */
[----:B------:R-:W-:-:S04]  /*1190*/  USHF.R.S32.HI UR5, URZ, 0x1f, UR4 ;  /* 0x0000001f3f057899 */ /* 0x000fc80008011404 */
[----:B------:R-:W-:-:S04]  /*11a0*/  ULEA.HI UR5, UR5, UR4, URZ, 0x7 ;  /* 0x0000000405057291 */ /* 0x000fc8000f8f383f */
[----:B------:R-:W-:-:S12]  /*11b0*/  USHF.R.S32.HI UR40, URZ, 0x7, UR5 ;  /* 0x000000073f287899 */ /* 0x000fd80008011405 */
.L_x_288:
[----:B------:R-:W-:Y:S01]  /*11c0*/  LOP3.LUT R0, R18, 0x80, RZ, 0xc0, !PT ;  /* 0x0000008012007812 */ /* 0x000fe200078ec0ff */
[----:B---3--:R-:W3:Y:S01]  /*11d0*/  S2UR UR7, SR_CgaCtaId ;  /* 0x00000000000779c3 */ /* 0x008ee20000008800 */
[----:B------:R-:W-:Y:S02]  /*11e0*/  UMOV UR6, 0x400 ;  /* 0x0000040000067882 */ /* 0x000fe40000000000 */
[----:B------:R-:W-:-:S06]  /*11f0*/  SHF.R.U32.HI R0, RZ, 0x7, R0 ;  /* 0x00000007ff007819 */ /* 0x000fcc0000011600 */
[----:B----4-:R-:W4:Y:S01]  /*1200*/  SHFL.IDX PT, R0, R0, RZ, 0x1f ;  /* 0x00001fff00007589 */ /* 0x010f2200000e0000 */
[----:B---3--:R-:W-:Y:S01]  /*1210*/  ULEA UR6, UR7, UR6, 0x18 ;  /* 0x0000000607067291 */ /* 0x008fe2000f8ec03f */
[----:B----4-:R-:W-:-:S13]  /*1220*/  R2UR UR4, R0 ;  /* 0x00000000000472ca */ /* 0x010fda00000e0000 */
[----:B------:R-:W-:-:S04]  /*1230*/  ULEA.HI UR5, UR4, UR4, URZ, 0x1 ;  /* 0x0000000404057291 */ /* 0x000fc8000f8f083f */
[----:B------:R-:W-:-:S04]  /*1240*/  ULOP3.LUT UR5, UR5, 0x7fffe, URZ, 0xc0, !UPT ;  /* 0x0007fffe05057892 */ /* 0x000fc8000f8ec03f */
[----:B------:R-:W-:-:S03]  /*1250*/  UIADD3 UR5, UR4, -UR5, URZ ;  /* 0x8000000504057290 */ /* 0x000fc6000fffe03f */
[----:B------:R-:W-:Y:S01]  /*1260*/  ULDC UR4, c[0x0][0x28c] ;  /* 0x0000a30000047ab9 */ /* 0x000fe20000000800 */
[----:B------:R-:W-:Y:S01]  /*1270*/  ULEA UR5, UR5, UR6, 0xd ;  /* 0x0000000605057291 */ /* 0x000fe2000f8e683f */
[----:B------:R-:W-:-:S03]  /*1280*/  ISETP.LT.AND P0, PT, RZ, UR4, PT ;  /* 0x00000004ff007c0c */ /* 0x000fc6000bf01270 */
[----:B------:R-:W-:-:S04]  /*1290*/  UIADD3 UR5, UR5, 0x100, URZ ;  /* 0x0000010005057890 */ /* 0x000fc8000fffe03f */
[----:B------:R-:W-:-:S04]  /*12a0*/  USHF.R.U32.HI UR5, URZ, 0x4, UR5 ;  /* 0x000000043f057899 */ /* 0x000fc80008011605 */
[----:B------:R-:W-:Y:S02]  /*12b0*/  ULOP3.LUT UR41, UR5, 0x3fff, URZ, 0xc0, !UPT ;  /* 0x00003fff05297892 */ /* 0x000fe4000f8ec03f */
[----:B-12---:R-:W-:Y:S10]  /*12c0*/  @P0 BRA `(.L_x_17) ;  /* 0x0000000000400947 */ /* 0x006ff40003800000 */
[----:B------:R-:W-:Y:S01]  /*12d0*/  MOV R0, 0x0 ;  /* 0x0000000000007802 */ /* 0x000fe20000000f00 */
[----:B------:R-:W-:Y:S01]  /*12e0*/  ULDC.64 UR4, c[0x4][0x68] ;  /* 0x01001a0000047ab9 */ /* 0x000fe20000000a00 */
[----:B------:R-:W-:Y:S01]  /*12f0*/  ULDC.64 UR6, c[0x4][0x8] ;  /* 0x0100020000067ab9 */ /* 0x000fe20000000a00 */
[----:B01----:R-:W-:Y:S01]  /*1300*/  IMAD.U32 R4, RZ, RZ, UR4 ;  /* 0x00000004ff047e24 */ /* 0x003fe2000f8e00ff */
[----:B------:R0:W1:Y:S01]  /*1310*/  LDC.64 R14, c[0x4][R0] ;  /* 0x01000000000e7b82 */ /* 0x0000620000000a00 */
[----:B------:R-:W-:Y:S01]  /*1320*/  IMAD.U32 R5, RZ, RZ, UR5 ;  /* 0x00000005ff057e24 */ /* 0x000fe2000f8e00ff */
[----:B------:R-:W-:Y:S01]  /*1330*/  ULDC.64 UR4, c[0x4][0x70] ;  /* 0x01001c0000047ab9 */ /* 0x000fe20000000a00 */
[----:B------:R-:W-:Y:S01]  /*1340*/  IMAD.U32 R10, RZ, RZ, UR6 ;  /* 0x00000006ff0a7e24 */ /* 0x000fe2000f8e00ff */
[----:B------:R-:W-:Y:S01]  /*1350*/  MOV R13, RZ ;  /* 0x000000ff000d7202 */ /* 0x000fe20000000f00 */
[----:B------:R-:W-:Y:S02]  /*1360*/  IMAD.U32 R6, RZ, RZ, UR4 ;  /* 0x00000004ff067e24 */ /* 0x000fe4000f8e00ff */
[----:B------:R-:W-:-:S02]  /*1370*/  IMAD.U32 R7, RZ, RZ, UR5 ;  /* 0x00000005ff077e24 */ /* 0x000fc4000f8e00ff */
[----:B------:R-:W-:Y:S02]  /*1380*/  IMAD.U32 R11, RZ, RZ, UR7 ;  /* 0x00000007ff0b7e24 */ /* 0x000fe4000f8e00ff */
[----:B------:R-:W-:Y:S02]  /*1390*/  IMAD.MOV.U32 R8, RZ, RZ, 0x1e1 ;  /* 0x000001e1ff087424 */ /* 0x000fe400078e00ff */
[----:B0-----:R-:W-:-:S07]  /*13a0*/  IMAD.MOV.U32 R12, RZ, RZ, 0x1 ;  /* 0x00000001ff0c7424 */ /* 0x001fce00078e00ff */
[----:B------:R-:W-:-:S07]  /*13b0*/  LEPC R20, `(.L_x_17) ;  /* 0x000000001014794e */ /* 0x000fce0000000000 */
[----:B-12--5:R-:W-:Y:S05]  /*13c0*/  CALL.ABS.NOINC R14 ;  /* 0x000000000e007343 */ /* 0x026fea0003c00000 */
.L_x_17:
[----:B------:R-:W-:-:S13]  /*13d0*/  ISETP.NE.AND P0, PT, R166, 0x3, PT ;  /* 0x00000003a600780c */ /* 0x000fda0003f05270 */
[----:B------:R-:W-:Y:S05]  /*13e0*/  @!P0 BRA `(.L_x_18) ;  /* 0x0000000000048947 */ /* 0x000fea0003800000 */
[----:B------:R-:W-:Y:S01]  /*13f0*/  BPT.TRAP 0x1 ;  /* 0x000000040000795c */ /* 0x000fe20000300000 */
.L_x_18:
[----:B------:R-:W3:Y:S01]  /*1400*/  S2UR UR5, SR_CgaCtaId ;  /* 0x00000000000579c3 */ /* 0x000ee20000008800 */
[----:B------:R-:W-:Y:S01]  /*1410*/  UMOV UR4, 0x400 ;  /* 0x0000040000047882 */ /* 0x000fe20000000000 */
[----:B------:R-:W-:Y:S02]  /*1420*/  IMAD.U32 R0, RZ, RZ, UR38 ;  /* 0x00000026ff007e24 */ /* 0x000fe4000f8e00ff */
[----:B------:R-:W-:-:S03]  /*1430*/  IMAD.U32 R3, RZ, RZ, UR39 ;  /* 0x00000027ff037e24 */ /* 0x000fc6000f8e00ff */
[----:B------:R-:W-:Y:S01]  /*1440*/  SHF.L.U32 R0, R0, 0x1f, RZ ;  /* 0x0000001f00007819 */ /* 0x000fe200000006ff */
[----:B---3--:R-:W-:-:S06]  /*1450*/  ULEA UR4, UR5, UR4, 0x18 ;  /* 0x0000000405047291 */ /* 0x008fcc000f8ec03f */
[----:B------:R-:W-:-:S04]  /*1460*/  IMAD.U32 R6, RZ, RZ, UR4 ;  /* 0x00000004ff067e24 */ /* 0x000fc8000f8e00ff */
[----:B------:R-:W-:-:S04]  /*1470*/  IMAD R3, R3, 0x8, R6 ;  /* 0x0000000803037824 */ /* 0x000fc800078e0206 */
[----:B------:R3:W4:Y:S01]  /*1480*/  SYNCS.PHASECHK.TRANS64.TRYWAIT P1, [R3+URZ], R0 ;  /* 0x00000000030075a7 */ /* 0x000722000802017f */
[----:B------:R-:W-:Y:S05]  /*1490*/  @!P0 BRA `(.L_x_19) ;  /* 0x0000000000048947 */ /* 0x000fea0003800000 */
[----:B------:R-:W-:Y:S01]  /*14a0*/  BPT.TRAP 0x1 ;  /* 0x000000040000795c */ /* 0x000fe20000300000 */
.L_x_19:
[----:B----4-:R-:W-:Y:S05]  /*14b0*/  @P1 BRA `(.L_x_20) ;  /* 0x0000000000081947 */ /* 0x010fea0003800000 */
[----:B------:R-:W4:Y:S02]  /*14c0*/  SYNCS.PHASECHK.TRANS64.TRYWAIT P1, [R3+URZ], R0 ;  /* 0x00000000030075a7 */ /* 0x000f24000802017f */
[----:B----4-:R-:W-:Y:S05]  /*14d0*/  @!P1 BRA `(.L_x_21) ;  /* 0x000000b400989947 */ /* 0x010fea0003800000 */
.L_x_20:
[----:B------:R-:W-:-:S04]  /*14e0*/  UISETP.LT.AND UP0, UPT, UR40, 0x1, UPT ;  /* 0x000000012800788c */ /* 0x000fc8000bf01270 */
[----:B------:R-:W-:-:S06]  /*14f0*/  USEL UR4, UR40, 0x1, UP0 ;  /* 0x0000000128047887 */ /* 0x000fcc0008000000 */
[----:B---34-:R-:W-:Y:S01]  /*1500*/  IMAD.U32 R0, RZ, RZ, UR4 ;  /* 0x00000004ff007e24 */ /* 0x018fe2000f8e00ff */
[----:B------:R-:W-:Y:S05]  /*1510*/  WARPSYNC.ALL ;  /* 0x0000000000007948 */ /* 0x000fea0003800000 */
[----:B------:R-:W-:-:S04]  /*1520*/  IADD3 R0, -R0, UR40, RZ ;  /* 0x0000002800007c10 */ /* 0x000fc8000fffe1ff */
[----:B------:R-:W-:Y:S02]  /*1530*/  ISETP.GE.AND P1, PT, R0, 0x1, PT ;  /* 0x000000010000780c */ /* 0x000fe40003f26270 */
[----:B------:R-:W-:Y:S01]  /*1540*/  R2UR UR4, R6 ;  /* 0x00000000060472ca */ /* 0x000fe200000e0000 */
[----:B------:R-:W-:Y:S01]  /*1550*/  WARPGROUP.ARRIVE ;  /* 0x00000000000079c5 */ /* 0x000fe20000000000 */
[----:B------:R-:W-:Y:S01]  /*1560*/  UMOV UR9, 0x40000040 ;  /* 0x4000004000097882 */ /* 0x000fe20000000000 */
[----:B------:R-:W-:Y:S01]  /*1570*/  UMOV UR11, 0x40000040 ;  /* 0x40000040000b7882 */ /* 0x000fe20000000000 */
[----:B------:R-:W-:Y:S01]  /*1580*/  UMOV UR13, 0x40000040 ;  /* 0x40000040000d7882 */ /* 0x000fe20000000000 */
[----:B------:R-:W-:-:S08]  /*1590*/  UMOV UR15, UR11 ;  /* 0x0000000b000f7c82 */ /* 0x000fd00008000000 */
[----:B------:R-:W-:-:S04]  /*15a0*/  UIADD3 UR4, UR4, 0x20100, URZ ;  /* 0x0002010004047890 */ /* 0x000fc8000fffe03f */
[----:B------:R-:W-:-:S04]  /*15b0*/  USHF.R.U32.HI UR4, URZ, 0x4, UR4 ;  /* 0x000000043f047899 */ /* 0x000fc80008011604 */
[----:B------:R-:W-:Y:S02]  /*15c0*/  ULOP3.LUT UR5, UR4, 0x3fff, URZ, 0xc0, !UPT ;  /* 0x00003fff04057892 */ /* 0x000fe4000f8ec03f */
[----:B------:R-:W-:Y:S02]  /*15d0*/  ULOP3.LUT UR4, UR41, 0x10000, URZ, 0xfc, !UPT ;  /* 0x0001000029047892 */ /* 0x000fe4000f8efc3f */
[----:B------:R-:W-:Y:S02]  /*15e0*/  ULOP3.LUT UR5, UR5, 0x10000, URZ, 0xfc, !UPT ;  /* 0x0001000005057892 */ /* 0x000fe4000f8efc3f */
[----:B------:R-:W-:Y:S02]  /*15f0*/  ULEA UR8, UR39, UR4, 0xc ;  /* 0x0000000427087291 */ /* 0x000fe4000f8e603f */
[----:B------:R-:W-:Y:S02]  /*1600*/  ULEA UR6, UR39, UR5, 0xb ;  /* 0x0000000527067291 */ /* 0x000fe4000f8e583f */
[----:B------:R-:W-:-:S05]  /*1610*/  UIADD3 UR12, UR8, 0x400, URZ ;  /* 0x00000400080c7890 */ /* 0x000fca000fffe03f */
[----:B------:R-:W-:Y:S02]  /*1620*/  UMOV UR10, UR6 ;  /* 0x00000006000a7c82 */ /* 0x000fe40008000000 */
[----:B------:R-:W-:Y:S01]  /*1630*/  HGMMA.64x128x16.F32.BF16 R88, gdesc[UR8], RZ, !UPT, gsb0 ;  /* 0x01e00000085879f0 */ /* 0x000fe2000c0018ff */
[----:B------:R-:W-:Y:S02]  /*1640*/  UMOV UR14, UR10 ;  /* 0x0000000a000e7c82 */ /* 0x000fe40008000000 */
[----:B------:R-:W-:Y:S02]  /*1650*/  WARPGROUP.DEPBAR.LE gsb0, 0x0 ;  /* 0x00008000000079c5 */ /* 0x000fe40000010000 */
[----:B------:R-:W-:-:S07]  /*1660*/  WARPGROUP.ARRIVE ;  /* 0x00000000000079c5 */ /* 0x000fce0000000000 */
[----:B------:R-:W-:Y:S01]  /*1670*/  HGMMA.64x128x16.F32.BF16 R24, gdesc[UR12], RZ, !UPT, gsb0 ;  /* 0x01e000000c1879f0 */ /* 0x000fe2000c0018ff */
[----:B------:R-:W-:Y:S02]  /*1680*/  UIADD3 UR12, UR8, 0x2, URZ ;  /* 0x00000002080c7890 */ /* 0x000fe4000fffe03f */
[----:B------:R-:W-:Y:S01]  /*1690*/  UIADD3 UR14, UR6, 0x2, URZ ;  /* 0x00000002060e7890 */ /* 0x000fe2000fffe03f */
[----:B------:R-:W-:Y:S01]  /*16a0*/  UMOV UR13, 0x40000040 ;  /* 0x40000040000d7882 */ /* 0x000fe20000000000 */
[----:B------:R-:W-:Y:S01]  /*16b0*/  UMOV UR15, 0x40000040 ;  /* 0x40000040000f7882 */ /* 0x000fe20000000000 */
[----:B------:R-:W-:Y:S02]  /*16c0*/  WARPGROUP.DEPBAR.LE gsb0, 0x0 ;  /* 0x00008000000079c5 */ /* 0x000fe40000010000 */
[----:B------:R-:W-:-:S06]  /*16d0*/  WARPGROUP.ARRIVE ;  /* 0x00000000000079c5 */ /* 0x000fcc0000000000 */
[----:B------:R-:W-:Y:S01]  /*16e0*/  HGMMA.64x128x16.F32.BF16 R88, gdesc[UR12], R88, gsb0 ;  /* 0x01e000000c5879f0 */ /* 0x000fe20008001858 */
[----:B------:R-:W-:Y:S01]  /*16f0*/  UIADD3 UR12, UR8, 0x402, URZ ;  /* 0x00000402080c7890 */ /* 0x000fe2000fffe03f */
[----:B------:R-:W-:Y:S01]  /*1700*/  UMOV UR13, 0x40000040 ;  /* 0x40000040000d7882 */ /* 0x000fe20000000000 */
[----:B------:R-:W-:Y:S02]  /*1710*/  WARPGROUP.DEPBAR.LE gsb0, 0x0 ;  /* 0x00008000000079c5 */ /* 0x000fe40000010000 */
[----:B------:R-:W-:-:S07]  /*1720*/  WARPGROUP.ARRIVE ;  /* 0x00000000000079c5 */ /* 0x000fce0000000000 */
[----:B------:R-:W-:Y:S01]  /*1730*/  HGMMA.64x128x16.F32.BF16 R24, gdesc[UR12], R24, gsb0 ;  /* 0x01e000000c1879f0 */ /* 0x000fe20008001818 */
        /* <DEDUP_REMOVED lines=71> */
[----:B------:R-:W-:Y:S03]  /*1bb0*/  HGMMA.64x128x16.F32.BF16 R24, gdesc[UR12], R24, gsb0 ;  /* 0x01e000000c1879f0 */ /* 0x000fe60008001818 */
[----:B------:R-:W-:Y:S02]  /*1bc0*/  WARPGROUP.DEPBAR.LE gsb0, 0x0 ;  /* 0x00008000000079c5 */ /* 0x000fe40000010000 */
[----:B------:R-:W-:Y:S05]  /*1bd0*/  @!P1 BRA `(.L_x_22) ;  /* 0x0000000800349947 */ /* 0x000fea0003800000 */
[----:B------:R-:W-:Y:S02]  /*1be0*/  UIADD3 UR6, UR39, 0x1, URZ ;  /* 0x0000000127067890 */ /* 0x000fe4000fffe03f */
[----:B------:R-:W-:Y:S02]  /*1bf0*/  IMAD.U32 R3, RZ, RZ, UR39 ;  /* 0x00000027ff037e24 */ /* 0x000fe4000f8e00ff */
[----:B------:R-:W-:-:S04]  /*1c00*/  UISETP.NE.AND UP0, UPT, UR6, 0x2, UPT ;  /* 0x000000020600788c */ /* 0x000fc8000bf05270 */
[----:B------:R-:W-:Y:S02]  /*1c10*/  USEL UR7, URZ, 0x1, UP0 ;  /* 0x000000013f077887 */ /* 0x000fe40008000000 */
[----:B------:R-:W-:Y:S02]  /*1c20*/  USEL UR6, UR6, URZ, UP0 ;  /* 0x0000003f06067287 */ /* 0x000fe40008000000 */
[----:B------:R-:W-:-:S06]  /*1c30*/  ULOP3.LUT UR7, UR38, UR7, URZ, 0x3c, !UPT ;  /* 0x0000000726077292 */ /* 0x000fcc000f8e3c3f */
[----:B------:R-:W-:-:S07]  /*1c40*/  IMAD.U32 R7, RZ, RZ, UR7 ;  /* 0x00000007ff077e24 */ /* 0x000fce000f8e00ff */
.L_x_29:
[----:B------:R-:W-:Y:S05]  /*1c50*/  @!P0 BRA `(.L_x_23) ;  /* 0x0000000000048947 */ /* 0x000fea0003800000 */
[----:B------:R-:W-:Y:S01]  /*1c60*/  BPT.TRAP 0x1 ;  /* 0x000000040000795c */ /* 0x000fe20000300000 */
.L_x_23:
[----:B------:R-:W3:Y:S01]  /*1c70*/  S2UR UR8, SR_CgaCtaId ;  /* 0x00000000000879c3 */ /* 0x000ee20000008800 */
[----:B------:R-:W-:Y:S01]  /*1c80*/  UMOV UR7, 0x400 ;  /* 0x0000040000077882 */ /* 0x000fe20000000000 */
[----:B01----:R-:W-:Y:S01]  /*1c90*/  IMAD.U32 R5, RZ, RZ, UR6 ;  /* 0x00000006ff057e24 */ /* 0x003fe2000f8e00ff */
[----:B------:R-:W-:Y:S01]  /*1ca0*/  SHF.L.U32 R4, R7, 0x1f, RZ ;  /* 0x0000001f07047819 */ /* 0x000fe200000006ff */
[----:B---3--:R-:W-:-:S06]  /*1cb0*/  ULEA UR7, UR8, UR7, 0x18 ;  /* 0x0000000708077291 */ /* 0x008fcc000f8ec03f */
[----:B------:R-:W-:-:S04]  /*1cc0*/  IMAD.U32 R6, RZ, RZ, UR7 ;  /* 0x00000007ff067e24 */ /* 0x000fc8000f8e00ff */
[----:B------:R-:W-:-:S04]  /*1cd0*/  IMAD R5, R5, 0x8, R6 ;  /* 0x0000000805057824 */ /* 0x000fc800078e0206 */
[----:B------:R0:W1:Y:S01]  /*1ce0*/  SYNCS.PHASECHK.TRANS64.TRYWAIT P1, [R5+URZ], R4 ;  /* 0x00000004050075a7 */ /* 0x000062000802017f */
[----:B------:R-:W-:Y:S05]  /*1cf0*/  @!P0 BRA `(.L_x_24) ;  /* 0x0000000000048947 */ /* 0x000fea0003800000 */
[----:B------:R-:W-:Y:S01]  /*1d00*/  BPT.TRAP 0x1 ;  /* 0x000000040000795c */ /* 0x000fe20000300000 */
.L_x_24:
[----:B-1----:R-:W-:Y:S05]  /*1d10*/  @P1 BRA `(.L_x_25) ;  /* 0x0000000000081947 */ /* 0x002fea0003800000 */
[----:B------:R-:W1:Y:S02]  /*1d20*/  SYNCS.PHASECHK.TRANS64.TRYWAIT P1, [R5+URZ], R4 ;  /* 0x00000004050075a7 */ /* 0x000e64000802017f */
[----:B-1----:R-:W-:Y:S05]  /*1d30*/  @!P1 BRA `(.L_x_26) ;  /* 0x000000ac00949947 */ /* 0x002fea0003800000 */
.L_x_25:
[----:B------:R-:W-:Y:S01]  /*1d40*/  ULEA UR10, UR6, UR4, 0xc ;  /* 0x00000004060a7291 */ /* 0x000fe2000f8e603f */
[----:B------:R-:W-:Y:S01]  /*1d50*/  WARPGROUP.ARRIVE ;  /* 0x00000000000079c5 */ /* 0x000fe20000000000 */
[----:B------:R-:W-:Y:S01]  /*1d60*/  ULEA UR8, UR6, UR5, 0xb ;  /* 0x0000000506087291 */ /* 0x000fe2000f8e583f */
[----:B------:R-:W-:Y:S01]  /*1d70*/  UMOV UR13, 0x40000040 ;  /* 0x40000040000d7882 */ /* 0x000fe20000000000 */
[----:B------:R-:W-:-:S03]  /*1d80*/  UMOV UR15, 0x40000040 ;  /* 0x40000040000f7882 */ /* 0x000fc60000000000 */
[----:B------:R-:W-:Y:S02]  /*1d90*/  UMOV UR12, UR10 ;  /* 0x0000000a000c7c82 */ /* 0x000fe40008000000 */
[----:B------:R-:W-:Y:S02]  /*1da0*/  UMOV UR14, UR8 ;  /* 0x00000008000e7c82 */ /* 0x000fe40008000000 */
        /* <DEDUP_REMOVED lines=92> */
[----:B------:R-:W-:Y:S01]  /*2370*/  BPT.TRAP 0x1 ;  /* 0x000000040000795c */ /* 0x000fe20000300000 */
.L_x_27:
[----:B------:R-:W-:-:S13]  /*2380*/  ISETP.NE.AND P1, PT, R22, RZ, PT ;  /* 0x000000ff1600720c */ /* 0x000fda0003f25270 */
[----:B01----:R-:W-:-:S05]  /*2390*/  @P1 IMAD R4, R3, 0x8, R6 ;  /* 0x0000000803041824 */ /* 0x003fca00078e0206 */
[----:B------:R-:W-:-:S04]  /*23a0*/  @P1 IADD3 R5, R4, 0x10, RZ ;  /* 0x0000001004051810 */ /* 0x000fc80007ffe0ff */
[----:B------:R-:W-:-:S04]  /*23b0*/  @P1 PRMT R5, R152, 0x654, R5 ;  /* 0x0000065498051816 */ /* 0x000fc80000000005 */
[----:B------:R0:W-:Y:S01]  /*23c0*/  @P1 SYNCS.ARRIVE.TRANS64.RED.A1T0 RZ, [R5+URZ], RZ ;  /* 0x000000ff05ff19a7 */ /* 0x0001e2000810043f */
[----:B------:R-:W-:-:S13]  /*23d0*/  ISETP.GT.U32.AND P1, PT, R19, 0x1, PT ;  /* 0x000000011300780c */ /* 0x000fda0003f24070 */
[----:B0-----:R-:W-:Y:S05]  /*23e0*/  @P1 BRA `(.L_x_28) ;  /* 0x0000000000041947 */ /* 0x001fea0003800000 */
[----:B------:R-:W-:Y:S01]  /*23f0*/  BPT.TRAP 0x1 ;  /* 0x000000040000795c */ /* 0x000fe20000300000 */
.L_x_28:
[----:B------:R-:W-:Y:S01]  /*2400*/  UIADD3 UR6, UR6, 0x1, URZ ;  /* 0x0000000106067890 */ /* 0x000fe2000fffe03f */
[C---:B------:R-:W-:Y:S01]  /*2410*/  ISETP.GT.AND P2, PT, R0.reuse, 0x1, PT ;  /* 0x000000010000780c */ /* 0x040fe20003f44270 */
[----:B------:R-:W-:Y:S02]  /*2420*/  VIADD R3, R3, 0x1 ;  /* 0x0000000103037836 */ /* 0x000fe40000000000 */
[----:B------:R-:W-:Y:S01]  /*2430*/  UISETP.NE.AND UP0, UPT, UR6, 0x2, UPT ;  /* 0x000000020600788c */ /* 0x000fe2000bf05270 */
[----:B------:R-:W-:Y:S02]  /*2440*/  VIADD R0, R0, 0xffffffff ;  /* 0xffffffff00007836 */ /* 0x000fe40000000000 */
[C---:B------:R-:W-:Y:S01]  /*2450*/  ISETP.NE.AND P1, PT, R3.reuse, 0x2, PT ;  /* 0x000000020300780c */ /* 0x040fe20003f25270 */
[----:B------:R-:W-:Y:S02]  /*2460*/  USEL UR7, URZ, 0x1, UP0 ;  /* 0x000000013f077887 */ /* 0x000fe40008000000 */
[----:B------:R-:W-:Y:S01]  /*2470*/  USEL UR6, UR6, URZ, UP0 ;  /* 0x0000003f06067287 */ /* 0x000fe20008000000 */
[----:B------:R-:W-:-:S03]  /*2480*/  SEL R3, R3, RZ, P1 ;  /* 0x000000ff03037207 */ /* 0x000fc60000800000 */
[----:B------:R-:W-:Y:S01]  /*2490*/  LOP3.LUT R7, R7, UR7, RZ, 0x3c, !PT ;  /* 0x0000000707077c12 */ /* 0x000fe2000f8e3cff */
[----:B------:R-:W-:Y:S07]  /*24a0*/  @P2 BRA `(.L_x_29) ;  /* 0xfffffff400e82947 */ /* 0x000fee000383ffff */
.L_x_22:
[----:B------:R-:W3:Y:S02]  /*24b0*/  LDC R0, c[0x0][0x28c] ;  /* 0x0000a300ff007b82 */ /* 0x000ee40000000800 */
[----:B---3--:R-:W-:-:S13]  /*24c0*/  ISETP.GE.AND P1, PT, R0, 0x1, PT ;  /* 0x000000010000780c */ /* 0x008fda0003f26270 */
[----:B------:R-:W-:Y:S05]  /*24d0*/  @!P1 BRA `(.L_x_30) ;  /* 0x0000000000409947 */ /* 0x000fea0003800000 */
[----:B------:R-:W-:Y:S05]  /*24e0*/  @!P0 BRA `(.L_x_31) ;  /* 0x0000000000048947 */ /* 0x000fea0003800000 */
[----:B------:R-:W-:Y:S01]  /*24f0*/  BPT.TRAP 0x1 ;  /* 0x000000040000795c */ /* 0x000fe20000300000 */
.L_x_31:
[----:B------:R-:W-:Y:S01]  /*2500*/  ISETP.NE.AND P0, PT, R22, RZ, PT ;  /* 0x000000ff1600720c */ /* 0x000fe20003f05270 */
[----:B------:R-:W-:-:S12]  /*2510*/  UISETP.LT.AND UP1, UPT, UR40, 0x1, UPT ;  /* 0x000000012800788c */ /* 0x000fd8000bf21270 */
[----:B------:R-:W-:-:S05]  /*2520*/  VOTEU.ANY UP0, P0 ;  /* 0x00000000003f7886 */ /* 0x000fca0000000100 */
[----:B------:R-:W-:-:S04]  /*2530*/  @UP0 USEL UR4, UR40, 0x1, UP1 ;  /* 0x0000000128040887 */ /* 0x000fc80008800000 */
[----:B------:R-:W-:-:S06]  /*2540*/  @UP0 UIADD3 UR4, UR39, UR40, -UR4 ;  /* 0x0000002827040290 */ /* 0x000fcc000fffe804 */
[----:B------:R-:W-:-:S04]  /*2550*/  IMAD.U32 R0, RZ, RZ, UR4 ;  /* 0x00000004ff007e24 */ /* 0x000fc8000f8e00ff */
[----:B------:R-:W-:-:S05]  /*2560*/  @P0 IMAD.SHL.U32 R0, R0, 0x8, RZ ;  /* 0x0000000800000824 */ /* 0x000fca00078e00ff */
[----:B------:R-:W-:-:S04]  /*2570*/  @P0 LOP3.LUT R0, R0, 0x8, RZ, 0xc0, !PT ;  /* 0x0000000800000812 */ /* 0x000fc800078ec0ff */
[----:B------:R-:W-:-:S04]  /*2580*/  @P0 IADD3 R3, R6, 0x10, R0 ;  /* 0x0000001006030810 */ /* 0x000fc80007ffe000 */
[----:B------:R-:W-:-:S04]  /*2590*/  @P0 PRMT R3, R152, 0x654, R3 ;  /* 0x0000065498030816 */ /* 0x000fc80000000003 */
[----:B------:R3:W-:Y:S01]  /*25a0*/  @P0 SYNCS.ARRIVE.TRANS64.RED.A1T0 RZ, [R3+URZ], RZ ;  /* 0x000000ff03ff09a7 */ /* 0x0007e2000810043f */
[----:B------:R-:W-:-:S13]  /*25b0*/  ISETP.GT.U32.AND P0, PT, R19, 0x1, PT ;  /* 0x000000011300780c */ /* 0x000fda0003f04070 */
[----:B---3--:R-:W-:Y:S05]  /*25c0*/  @P0 BRA `(.L_x_30) ;  /* 0x0000000000040947 */ /* 0x008fea0003800000 */
[----:B------:R-:W-:Y:S01]  /*25d0*/  BPT.TRAP 0x1 ;  /* 0x000000040000795c */ /* 0x000fe20000300000 */
.L_x_30:
[----:B------:R-:W3:Y:S01]  /*25e0*/  LDC R6, c[0x0][0x288] ;  /* 0x0000a200ff067b82 */ /* 0x000ee20000000800 */
[--C-:B------:R-:W-:Y:S01]  /*25f0*/  SHF.R.U32.HI R0, RZ, 0x2, R18.reuse ;  /* 0x00000002ff007819 */ /* 0x100fe20000011612 */
[----:B------:R-:W-:Y:S01]  /*2600*/  UIADD3 UR39, UR40, UR39, URZ ;  /* 0x0000002728277290 */ /* 0x000fe2000fffe03f */
[----:B01----:R-:W-:Y:S01]  /*2610*/  SHF.R.U32.HI R5, RZ, 0x7, R18 ;  /* 0x00000007ff057819 */ /* 0x003fe20000011612 */
[----:B------:R-:W-:Y:S01]  /*2620*/  IMAD.SHL.U32 R13, R154, 0x80, RZ ;  /* 0x000000809a0d7824 */ /* 0x000fe200078e00ff */
[----:B------:R-:W-:Y:S01]  /*2630*/  LOP3.LUT R3, R0, 0x7, RZ, 0xc0, !PT ;  /* 0x0000000700037812 */ /* 0x000fe200078ec0ff */
[----:B------:R-:W-:Y:S01]  /*2640*/  USHF.R.U32.HI UR4, URZ, 0x1, UR39 ;  /* 0x000000013f047899 */ /* 0x000fe20008011627 */
[----:B------:R-:W-:Y:S01]  /*2650*/  LOP3.LUT R4, R18, 0x60, RZ, 0xc0, !PT ;  /* 0x0000006012047812 */ /* 0x000fe200078ec0ff */
[----:B------:R-:W-:Y:S01]  /*2660*/  ULDC UR8, c[0x0][0x284] ;  /* 0x0000a10000087ab9 */ /* 0x000fe20000000800 */
[----:B------:R-:W-:Y:S01]  /*2670*/  LOP3.LUT R0, R5, 0x1, RZ, 0xc0, !PT ;  /* 0x0000000105007812 */ /* 0x000fe200078ec0ff */
[----:B------:R-:W-:Y:S01]  /*2680*/  ULOP3.LUT UR4, UR4, 0x1, URZ, 0xc0, !UPT ;  /* 0x0000000104047892 */ /* 0x000fe2000f8ec03f */
[----:B------:R-:W-:Y:S01]  /*2690*/  SHF.R.U32.HI R10, RZ, 0x1, R4 ;  /* 0x00000001ff0a7819 */ /* 0x000fe20000011604 */
[----:B------:R-:W-:Y:S01]  /*26a0*/  UISETP.GT.U32.AND UP1, UPT, UR39, 0x1, UPT ;  /* 0x000000012700788c */ /* 0x000fe2000bf24070 */
[----:B------:R-:W-:Y:S01]  /*26b0*/  SHF.R.S32.HI R21, RZ, 0x1f, R23 ;  /* 0x0000001fff157819 */ /* 0x000fe20000011417 */
[----:B------:R-:W-:Y:S01]  /*26c0*/  IMAD.SHL.U32 R4, R0, 0x40, RZ ;  /* 0x0000004000047824 */ /* 0x000fe200078e00ff */
[--C-:B------:R-:W-:Y:S01]  /*26d0*/  IADD3 R5, RZ, -R10, -R3.reuse ;  /* 0x8000000aff057210 */ /* 0x100fe20007ffe803 */
[----:B------:R-:W-:Y:S01]  /*26e0*/  UISETP.NE.U32.AND UP0, UPT, UR4, 0x1, UPT ;  /* 0x000000010400788c */ /* 0x000fe2000bf05070 */
[----:B------:R-:W-:Y:S01]  /*26f0*/  IMAD.WIDE R8, R153, 0x100, RZ ;  /* 0x0000010099087825 */ /* 0x000fe200078e02ff */
[----:B------:R-:W-:Y:S01]  /*2700*/  ULDC.64 UR6, c[0x0][0x5d0] ;  /* 0x0001740000067ab9 */ /* 0x000fe20000000a00 */
[----:B--2---:R-:W-:Y:S01]  /*2710*/  LOP3.LUT R157, R4, 0x40, R3, 0xe2, !PT ;  /* 0x00000040049d7812 */ /* 0x004fe200078ee203 */
[----:B------:R-:W-:Y:S01]  /*2720*/  UISETP.LT.U32.AND UP1, UPT, UR40, 0x2, UP1 ;  /* 0x000000022800788c */ /* 0x000fe20008f21070 */
[----:B------:R-:W-:Y:S01]  /*2730*/  LOP3.LUT R3, R18, 0x3, RZ, 0xc0, !PT ;  /* 0x0000000312037812 */ /* 0x000fe200078ec0ff */
[----:B------:R-:W-:Y:S01]  /*2740*/  UISETP.GT.U32.AND UP0, UPT, UR40, 0x1, !UP0 ;  /* 0x000000012800788c */ /* 0x000fe2000c704070 */
[----:B------:R-:W-:Y:S01]  /*2750*/  IMAD R4, R21, UR6, RZ ;  /* 0x0000000615047c24 */ /* 0x000fe2000f8e02ff */
[----:B---3--:R-:W-:Y:S01]  /*2760*/  ISETP.GE.AND P0, PT, R13, R6, PT ;  /* 0x000000060d00720c */ /* 0x008fe20003f06270 */
[----:B------:R-:W-:Y:S01]  /*2770*/  IMAD R0, R0, -0x40, R5 ;  /* 0xffffffc000007824 */ /* 0x000fe200078e0205 */
[----:B------:R-:W-:Y:S01]  /*2780*/  USEL UR5, URZ, 0x1, !UP1 ;  /* 0x000000013f057887 */ /* 0x000fe2000c800000 */
[----:B------:R-:W-:Y:S01]  /*2790*/  IMAD R12, R3, -0x2, R6 ;  /* 0xfffffffe030c7824 */ /* 0x000fe200078e0206 */
[----:B------:R-:W-:Y:S01]  /*27a0*/  USEL UR4, URZ, 0x1, !UP0 ;  /* 0x000000013f047887 */ /* 0x000fe2000c000000 */
[----:B------:R-:W-:Y:S01]  /*27b0*/  IMAD.SHL.U32 R3, R153, 0x100, RZ ;  /* 0x0000010099037824 */ /* 0x000fe200078e00ff */
[----:B------:R-:W-:Y:S01]  /*27c0*/  ULOP3.LUT UR39, UR39, 0x1, URZ, 0xc0, !UPT ;  /* 0x0000000127277892 */ /* 0x000fe2000f8ec03f */
[----:B------:R-:W-:Y:S01]  /*27d0*/  IMAD.SHL.U32 R6, R18, 0x2, RZ ;  /* 0x0000000212067824 */ /* 0x000fe200078e00ff */
[----:B------:R-:W-:Y:S01]  /*27e0*/  ULOP3.LUT UR38, UR4, UR38, UR5, 0x96, !UPT ;  /* 0x0000002604267292 */ /* 0x000fe2000f8e9605 */
[----:B------:R-:W-:Y:S01]  /*27f0*/  IMAD R11, R23, UR7, R4 ;  /* 0x00000007170b7c24 */ /* 0x000fe2000f8e0204 */
[----:B------:R-:W-:Y:S01]  /*2800*/  ISETP.GE.OR P0, PT, R3, UR8, P0 ;  /* 0x0000000803007c0c */ /* 0x000fe20008706670 */
[----:B------:R-:W-:Y:S01]  /*2810*/  IMAD.MOV.U32 R153, RZ, RZ, -0x1 ;  /* 0xffffffffff997424 */ /* 0x000fe200078e00ff */
[----:B------:R-:W-:-:S02]  /*2820*/  LOP3.LUT R6, R13, 0x6, R6, 0xf8, !PT ;  /* 0x000000060d067812 */ /* 0x000fc400078ef806 */
[----:B------:R-:W-:Y:S01]  /*2830*/  IADD3 R3, -R3, UR8, R0 ;  /* 0x0000000803037c10 */ /* 0x000fe2000fffe100 */
[----:B------:R-:W-:Y:S01]  /*2840*/  IMAD.IADD R0, R12, 0x1, -R13 ;  /* 0x000000010c007824 */ /* 0x000fe200078e0a0d */
[----:B------:R-:W-:Y:S02]  /*2850*/  SHF.R.S32.HI R7, RZ, 0x1f, R6 ;  /* 0x0000001fff077819 */ /* 0x000fe40000011406 */
[----:B------:R-:W-:Y:S01]  /*2860*/  LOP3.LUT R157, R8, R157, R10, 0xfe, !PT ;  /* 0x0000009d089d7212 */ /* 0x000fe200078efe0a */
[----:B------:R-:W-:-:S04]  /*2870*/  IMAD.WIDE.U32 R4, R23, UR6, R6 ;  /* 0x0000000617047c25 */ /* 0x000fc8000f8e0006 */
[----:B------:R-:W-:Y:S01]  /*2880*/  IMAD.IADD R11, R5, 0x1, R11 ;  /* 0x00000001050b7824 */ /* 0x000fe200078e020b */
[----:B------:R-:W-:Y:S01]  /*2890*/  MOV R10, R4 ;  /* 0x00000004000a7202 */ /* 0x000fe20000000f00 */
[----:B------:R-:W-:Y:S06]  /*28a0*/  @P0 BRA `(.L_x_32) ;  /* 0x0000008400680947 */ /* 0x000fec0003800000 */
[----:B------:R-:W0:Y:S01]  /*28b0*/  LDC.64 R4, c[0x0][0x5c8] ;  /* 0x00017200ff047b82 */ /* 0x000e220000000a00 */
[----:B-----5:R-:W-:Y:S01]  /*28c0*/  FSETP.NEU.AND P0, PT, R156, RZ, PT ;  /* 0x000000ff9c00720b */ /* 0x020fe20003f0d000 */
[----:B------:R-:W-:Y:S01]  /*28d0*/  BSSY B0, `(.L_x_32) ;  /* 0x0000857000007945 */ /* 0x000fe20003800000 */
[----:B------:R-:W-:-:S04]  /*28e0*/  ISETP.GT.AND P3, PT, R3, RZ, PT ;  /* 0x000000ff0300720c */ /* 0x000fc80003f64270 */
[----:B------:R-:W-:Y:S01]  /*28f0*/  ISETP.GT.AND P1, PT, R0, RZ, P3 ;  /* 0x000000ff0000720c */ /* 0x000fe20001f24270 */
[-C--:B0-----:R-:W-:Y:S02]  /*2900*/  IMAD R12, R9, R4.reuse, RZ ;  /* 0x00000004090c7224 */ /* 0x081fe400078e02ff */
[----:B------:R-:W-:-:S04]  /*2910*/  IMAD.WIDE.U32 R168, R157, R4, R10 ;  /* 0x000000049da87225 */ /* 0x000fc800078e000a */
[----:B------:R-:W-:-:S04]  /*2920*/  IMAD R11, R157, R5, R12 ;  /* 0x000000059d0b7224 */ /* 0x000fc800078e020c */
[----:B------:R-:W-:Y:S01]  /*2930*/  IMAD.IADD R167, R169, 0x1, R11 ;  /* 0x00000001a9a77824 */ /* 0x000fe200078e020b */
[----:B------:R-:W-:Y:S06]  /*2940*/  @!P0 BRA `(.L_x_33) ;  /* 0x0000006000088947 */ /* 0x000fec0003800000 */
[----:B------:R-:W0:Y:S01]  /*2950*/  LDC.64 R12, c[0x0][0x5b8] ;  /* 0x00016e00ff0c7b82 */ /* 0x000e220000000a00 */
[----:B------:R-:W-:-:S07]  /*2960*/  ULDC.64 UR4, c[0x0][0x5c0] ;  /* 0x0001700000047ab9 */ /* 0x000fce0000000a00 */
[----:B------:R-:W1:Y:S08]  /*2970*/  LDC.64 R14, c[0x0][0x5b0] ;  /* 0x00016c00ff0e7b82 */ /* 0x000e700000000a00 */
[----:B------:R-:W2:Y:S01]  /*2980*/  LDC.64 R10, c[0x0][0x5a8] ;  /* 0x00016a00ff0a7b82 */ /* 0x000ea20000000a00 */
[----:B0-----:R-:W-:-:S04]  /*2990*/  IMAD R20, R21, R12, RZ ;  /* 0x0000000c15147224 */ /* 0x001fc800078e02ff */
[C---:B------:R-:W-:Y:S02]  /*29a0*/  IMAD R13, R23.reuse, R13, R20 ;  /* 0x0000000d170d7224 */ /* 0x040fe400078e0214 */
[----:B------:R-:W-:-:S04]  /*29b0*/  IMAD.WIDE.U32 R20, R23, R12, R6 ;  /* 0x0000000c17147225 */ /* 0x000fc800078e0006 */
[-C--:B-1----:R-:W-:Y:S02]  /*29c0*/  IMAD R154, R9, R14.reuse, RZ ;  /* 0x0000000e099a7224 */ /* 0x082fe400078e02ff */
[----:B------:R-:W-:Y:S02]  /*29d0*/  IMAD.IADD R159, R21, 0x1, R13 ;  /* 0x00000001159f7824 */ /* 0x000fe400078e020d */
[----:B------:R-:W-:Y:S02]  /*29e0*/  IMAD.MOV.U32 R158, RZ, RZ, R20 ;  /* 0x000000ffff9e7224 */ /* 0x000fe400078e0014 */
[C---:B------:R-:W-:Y:S02]  /*29f0*/  IMAD R169, R157.reuse, R15, R154 ;  /* 0x0000000f9da97224 */ /* 0x040fe400078e029a */
[----:B------:R-:W-:-:S04]  /*2a00*/  IMAD.WIDE.U32 R160, R157, R14, R158 ;  /* 0x0000000e9da07225 */ /* 0x000fc800078e009e */
[----:B------:R-:W-:Y:S01]  /*2a10*/  IMAD.IADD R154, R161, 0x1, R169 ;  /* 0x00000001a19a7824 */ /* 0x000fe200078e02a9 */
[----:B--2---:R-:W-:-:S04]  /*2a20*/  LEA R162, P0, R160, R10, 0x1 ;  /* 0x0000000aa0a27211 */ /* 0x004fc800078008ff */
[----:B------:R-:W-:-:S05]  /*2a30*/  LEA.HI.X R163, R160, R11, R154, 0x1, P0 ;  /* 0x0000000ba0a37211 */ /* 0x000fca00000f0c9a */
[----:B------:R-:W2:Y:S01]  /*2a40*/  @P1 LDG.E.LTC128B.U16 R154, desc[UR36][R162.64] ;  /* 0x00000024a29a1981 */ /* 0x000ea2000c1e1520 */
[----:B------:R-:W-:Y:S01]  /*2a50*/  IMAD.WIDE.U32 R164, R157, R14, R6 ;  /* 0x0000000e9da47225 */ /* 0x000fe200078e0006 */
[----:B------:R-:W-:Y:S01]  /*2a60*/  ISETP.GT.AND P2, PT, R0, 0x1, P3 ;  /* 0x000000010000780c */ /* 0x000fe20001f44270 */
[----:B------:R-:W-:Y:S01]  /*2a70*/  BSSY B1, `(.L_x_34) ;  /* 0x0000012000017945 */ /* 0x000fe20003800000 */
[----:B------:R-:W-:Y:S01]  /*2a80*/  LEA R160, P0, R168, UR4, 0x1 ;  /* 0x00000004a8a07c11 */ /* 0x000fe2000f8008ff */
[----:B------:R-:W-:Y:S02]  /*2a90*/  IMAD.IADD R165, R169, 0x1, R165 ;  /* 0x00000001a9a57824 */ /* 0x000fe400078e02a5 */
[----:B------:R-:W-:-:S04]  /*2aa0*/  IMAD.WIDE.U32 R164, R23, R12, R164 ;  /* 0x0000000c17a47225 */ /* 0x000fc800078e00a4 */
[----:B--2---:R-:W-:-:S04]  /*2ab0*/  IMAD.U32 R161, R154, 0x10000, RZ ;  /* 0x000100009aa17824 */ /* 0x004fc800078e00ff */
[----:B------:R-:W-:-:S04]  /*2ac0*/  FMUL R161, R161, R156 ;  /* 0x0000009ca1a17220 */ /* 0x000fc80000400000 */
[----:B------:R-:W-:Y:S01]  /*2ad0*/  FFMA R161, R88, R155, R161 ;  /* 0x0000009b58a17223 */ /* 0x000fe200000000a1 */
[----:B------:R-:W-:-:S04]  /*2ae0*/  IMAD.IADD R88, R13, 0x1, R165 ;  /* 0x000000010d587824 */ /* 0x000fc800078e02a5 */
[----:B------:R-:W-:Y:S02]  /*2af0*/  F2FP.BF16.F32.PACK_AB R163, RZ, R161 ;  /* 0x000000a1ffa3723e */ /* 0x000fe400000010ff */
[----:B------:R-:W-:Y:S02]  /*2b00*/  LEA.HI.X R161, R168, UR5, R167, 0x1, P0 ;  /* 0x00000005a8a17c11 */ /* 0x000fe400080f0ca7 */
[----:B------:R-:W-:Y:S02]  /*2b10*/  PRMT R165, R163, 0x7610, R165 ;  /* 0x00007610a3a57816 */ /* 0x000fe400000000a5 */
[----:B------:R-:W-:-:S03]  /*2b20*/  LEA R162, P0, R164, R10, 0x1 ;  /* 0x0000000aa4a27211 */ /* 0x000fc600078008ff */
[----:B------:R0:W-:Y:S01]  /*2b30*/  @P1 STG.E.U16 desc[UR36][R160.64], R165 ;  /* 0x000000a5a0001986 */ /* 0x0001e2000c101524 */
[----:B------:R-:W-:Y:S01]  /*2b40*/  LEA.HI.X R163, R164, R11, R88, 0x1, P0 ;  /* 0x0000000ba4a37211 */ /* 0x000fe200000f0c58 */
[C---:B------:R-:W-:Y:S01]  /*2b50*/  IMAD.SHL.U32 R164, R14.reuse, 0x8, RZ ;  /* 0x000000080ea47824 */ /* 0x040fe200078e00ff */
[----:B0-----:R-:W-:Y:S01]  /*2b60*/  SHF.L.U64.HI R165, R14, 0x3, R15 ;  /* 0x000000030ea57819 */ /* 0x001fe2000001020f */
[----:B------:R-:W-:Y:S06]  /*2b70*/  @!P2 BRA `(.L_x_35) ;  /* 0x000000000004a947 */ /* 0x000fec0003800000 */
[----:B------:R0:W5:Y:S02]  /*2b80*/  LDG.E.LTC128B.U16 R154, desc[UR36][R162.64+0x2] ;  /* 0x00000224a29a7981 */ /* 0x000164000c1e1520 */
.L_x_35:
[----:B------:R-:W-:Y:S05]  /*2b90*/  BSYNC B1 ;  /* 0x0000000000017941 */ /* 0x000fea0003800000 */
.L_x_34:
[----:B-----5:R-:W-:Y:S01]  /*2ba0*/  IMAD.U32 R167, R154, 0x10000, RZ ;  /* 0x000100009aa77824 */ /* 0x020fe200078e00ff */
[----:B------:R-:W-:Y:S01]  /*2bb0*/  ISETP.GT.AND P0, PT, R3, 0x8, PT ;  /* 0x000000080300780c */ /* 0x000fe20003f04270 */
[----:B------:R-:W-:-:S04]  /*2bc0*/  IMAD.WIDE.U32 R172, R157, R14, R164 ;  /* 0x0000000e9dac7225 */ /* 0x000fc800078e00a4 */
[----:B------:R-:W-:Y:S01]  /*2bd0*/  FMUL R88, R167, R156 ;  /* 0x0000009ca7587220 */ /* 0x000fe20000400000 */
[----:B------:R-:W-:Y:S01]  /*2be0*/  ISETP.GT.AND P1, PT, R0, RZ, P0 ;  /* 0x000000ff0000720c */ /* 0x000fe20000724270 */
[----:B------:R-:W-:Y:S01]  /*2bf0*/  IMAD.IADD R171, R169, 0x1, R173 ;  /* 0x00000001a9ab7824 */ /* 0x000fe200078e02ad */
[----:B------:R-:W-:Y:S01]  /*2c00*/  IADD3 R167, P4, R20, R172, RZ ;  /* 0x000000ac14a77210 */ /* 0x000fe20007f9e0ff */
[----:B------:R-:W-:-:S04]  /*2c10*/  FFMA R89, R89, R155, R88 ;  /* 0x0000009b59597223 */ /* 0x000fc80000000058 */
[----:B------:R-:W-:Y:S01]  /*2c20*/  IMAD.X R168, R171, 0x1, R159, P4 ;  /* 0x00000001aba87824 */ /* 0x000fe200020e069f */
[C---:B------:R-:W-:Y:S02]  /*2c30*/  LEA R88, P4, R167.reuse, R10, 0x1 ;  /* 0x0000000aa7587211 */ /* 0x040fe400078808ff */
[----:B------:R-:W-:Y:S02]  /*2c40*/  F2FP.BF16.F32.PACK_AB R169, RZ, R89 ;  /* 0x00000059ffa9723e */ /* 0x000fe400000010ff */
[--C-:B------:R-:W-:Y:S02]  /*2c50*/  LEA.HI.X R89, R167, R11, R168.reuse, 0x1, P4 ;  /* 0x0000000ba7597211 */ /* 0x100fe400020f0ca8 */
[----:B------:R-:W-:-:S05]  /*2c60*/  PRMT R168, R169, 0x7610, R168 ;  /* 0x00007610a9a87816 */ /* 0x000fca00000000a8 */
[----:B------:R1:W-:Y:S04]  /*2c70*/  @P2 STG.E.U16 desc[UR36][R160.64+0x2], R168 ;  /* 0x000002a8a0002986 */ /* 0x0003e8000c101524 */
[----:B------:R2:W3:Y:S01]  /*2c80*/  @P1 LDG.E.LTC128B.U16 R154, desc[UR36][R88.64] ;  /* 0x00000024589a1981 */ /* 0x0004e2000c1e1520 */
[----:B------:R-:W-:Y:S01]  /*2c90*/  IMAD.SHL.U32 R167, R4, 0x10, RZ ;  /* 0x0000001004a77824 */ /* 0x000fe200078e00ff */
[----:B------:R-:W-:Y:S01]  /*2ca0*/  IADD3 R172, P2, R6, R172, RZ ;  /* 0x000000ac06ac7210 */ /* 0x000fe20007f5e0ff */
[----:B------:R-:W-:Y:S03]  /*2cb0*/  BSSY B1, `(.L_x_36) ;  /* 0x0000011000017945 */ /* 0x000fe60003800000 */
[----:B------:R-:W-:Y:S01]  /*2cc0*/  IADD3 R170, P4, R167, R160, RZ ;  /* 0x000000a0a7aa7210 */ /* 0x000fe20007f9e0ff */
[----:B------:R-:W-:Y:S01]  /*2cd0*/  IMAD.X R173, R7, 0x1, R171, P2 ;  /* 0x0000000107ad7824 */ /* 0x000fe200010e06ab */
[----:B------:R-:W-:Y:S01]  /*2ce0*/  ISETP.GT.AND P2, PT, R0, 0x1, P0 ;  /* 0x000000010000780c */ /* 0x000fe20000744270 */
[----:B------:R-:W-:-:S04]  /*2cf0*/  IMAD.WIDE.U32 R172, R23, R12, R172 ;  /* 0x0000000c17ac7225 */ /* 0x000fc800078e00ac */
[----:B-1----:R-:W-:Y:S01]  /*2d00*/  IMAD.IADD R168, R13, 0x1, R173 ;  /* 0x000000010da87824 */ /* 0x002fe200078e02ad */
[----:B--2---:R-:W-:-:S04]  /*2d10*/  LEA R88, P5, R172, R10, 0x1 ;  /* 0x0000000aac587211 */ /* 0x004fc800078a08ff */
[----:B------:R-:W-:Y:S02]  /*2d20*/  LEA.HI.X R89, R172, R11, R168, 0x1, P5 ;  /* 0x0000000bac597211 */ /* 0x000fe400028f0ca8 */
[----:B---3--:R-:W-:-:S05]  /*2d30*/  SHF.L.U32 R169, R154, 0x10, RZ ;  /* 0x000000109aa97819 */ /* 0x008fca00000006ff */
[----:B------:R-:W-:-:S04]  /*2d40*/  FMUL R169, R169, R156 ;  /* 0x0000009ca9a97220 */ /* 0x000fc80000400000 */
[----:B------:R-:W-:Y:S01]  /*2d50*/  FFMA R90, R90, R155, R169 ;  /* 0x0000009b5a5a7223 */ /* 0x000fe200000000a9 */
[----:B------:R-:W-:-:S04]  /*2d60*/  SHF.L.U64.HI R169, R4, 0x4, R5 ;  /* 0x0000000404a97819 */ /* 0x000fc80000010205 */
[----:B------:R-:W-:Y:S01]  /*2d70*/  F2FP.BF16.F32.PACK_AB R90, RZ, R90 ;  /* 0x0000005aff5a723e */ /* 0x000fe200000010ff */
[----:B------:R-:W-:-:S05]  /*2d80*/  IMAD.X R171, R169, 0x1, R161, P4 ;  /* 0x00000001a9ab7824 */ /* 0x000fca00020e06a1 */
[----:B------:R1:W-:Y:S01]  /*2d90*/  @P1 STG.E.U16 desc[UR36][R170.64], R90 ;  /* 0x0000005aaa001986 */ /* 0x0003e2000c101524 */
[----:B------:R-:W-:Y:S05]  /*2da0*/  @!P2 BRA `(.L_x_37) ;  /* 0x000000000004a947 */ /* 0x000fea0003800000 */
[----:B------:R2:W5:Y:S02]  /*2db0*/  LDG.E.LTC128B.U16 R154, desc[UR36][R88.64+0x2] ;  /* 0x00000224589a7981 */ /* 0x000564000c1e1520 */
.L_x_37:
[----:B------:R-:W-:Y:S05]  /*2dc0*/  BSYNC B1 ;  /* 0x0000000000017941 */ /* 0x000fea0003800000 */
.L_x_36:
[----:B-----5:R-:W-:Y:S01]  /*2dd0*/  IMAD.U32 R173, R154, 0x10000, RZ ;  /* 0x000100009aad7824 */ /* 0x020fe200078e00ff */
[----:B------:R-:W-:Y:S01]  /*2de0*/  ISETP.GT.AND P1, PT, R0, 0x8, P3 ;  /* 0x000000080000780c */ /* 0x000fe20001f24270 */
[----:B------:R-:W-:Y:S02]  /*2df0*/  BSSY B1, `(.L_x_38) ;  /* 0x000000a000017945 */ /* 0x000fe40003800000 */
[----:B-1----:R-:W-:-:S04]  /*2e00*/  FMUL R90, R173, R156 ;  /* 0x0000009cad5a7220 */ /* 0x002fc80000400000 */
[----:B------:R-:W-:Y:S01]  /*2e10*/  FFMA R90, R91, R155, R90 ;  /* 0x0000009b5b5a7223 */ /* 0x000fe2000000005a */
[----:B------:R-:W-:-:S04]  /*2e20*/  @P2 IMAD.MOV.U32 R91, RZ, RZ, R171 ;  /* 0x000000ffff5b2224 */ /* 0x000fc800078e00ab */
[----:B------:R-:W-:-:S04]  /*2e30*/  F2FP.BF16.F32.PACK_AB R90, RZ, R90 ;  /* 0x0000005aff5a723e */ /* 0x000fc800000010ff */
[----:B------:R-:W-:Y:S01]  /*2e40*/  PRMT R168, R90, 0x7610, R168 ;  /* 0x000076105aa87816 */ /* 0x000fe200000000a8 */
[----:B------:R-:W-:-:S05]  /*2e50*/  @P2 IMAD.MOV.U32 R90, RZ, RZ, R170 ;  /* 0x000000ffff5a2224 */ /* 0x000fca00078e00aa */
[----:B------:R1:W-:Y:S01]  /*2e60*/  @P2 STG.E.U16 desc[UR36][R90.64+0x2], R168 ;  /* 0x000002a85a002986 */ /* 0x0003e2000c101524 */
[----:B------:R-:W-:Y:S05]  /*2e70*/  @!P1 BRA `(.L_x_39) ;  /* 0x0000000000049947 */ /* 0x000fea0003800000 */
[----:B------:R3:W5:Y:S02]  /*2e80*/  LDG.E.LTC128B.U16 R154, desc[UR36][R162.64+0x10] ;  /* 0x00001024a29a7981 */ /* 0x000764000c1e1520 */
.L_x_39:
[----:B------:R-:W-:Y:S05]  /*2e90*/  BSYNC B1 ;  /* 0x0000000000017941 */ /* 0x000fea0003800000 */
.L_x_38:
[----:B-1---5:R-:W-:Y:S01]  /*2ea0*/  IMAD.U32 R91, R154, 0x10000, RZ ;  /* 0x000100009a5b7824 */ /* 0x022fe200078e00ff */
[----:B------:R-:W-:Y:S01]  /*2eb0*/  ISETP.GT.AND P2, PT, R0, 0x9, P3 ;  /* 0x000000090000780c */ /* 0x000fe20001f44270 */
[----:B------:R-:W-:Y:S01]  /*2ec0*/  @P1 IMAD.MOV.U32 R90, RZ, RZ, R160 ;  /* 0x000000ffff5a1224 */ /* 0x000fe200078e00a0 */
[----:B------:R-:W-:Y:S01]  /*2ed0*/  BSSY B1, `(.L_x_40) ;  /* 0x0000009000017945 */ /* 0x000fe20003800000 */
[----:B------:R-:W-:-:S04]  /*2ee0*/  FMUL R91, R91, R156 ;  /* 0x0000009c5b5b7220 */ /* 0x000fc80000400000 */
[----:B------:R-:W-:-:S05]  /*2ef0*/  FFMA R91, R92, R155, R91 ;  /* 0x0000009b5c5b7223 */ /* 0x000fca000000005b */
[----:B------:R-:W-:-:S04]  /*2f00*/  F2FP.BF16.F32.PACK_AB R91, RZ, R91 ;  /* 0x0000005bff5b723e */ /* 0x000fc800000010ff */
[----:B------:R-:W-:Y:S01]  /*2f10*/  PRMT R92, R91, 0x7610, R92 ;  /* 0x000076105b5c7816 */ /* 0x000fe2000000005c */
[----:B------:R-:W-:-:S05]  /*2f20*/  @P1 IMAD.MOV.U32 R91, RZ, RZ, R161 ;  /* 0x000000ffff5b1224 */ /* 0x000fca00078e00a1 */
[----:B------:R1:W-:Y:S01]  /*2f30*/  @P1 STG.E.U16 desc[UR36][R90.64+0x10], R92 ;  /* 0x0000105c5a001986 */ /* 0x0003e2000c101524 */
[----:B------:R-:W-:Y:S05]  /*2f40*/  @!P2 BRA `(.L_x_41) ;  /* 0x000000000004a947 */ /* 0x000fea0003800000 */
[----:B------:R4:W5:Y:S02]  /*2f50*/  LDG.E.LTC128B.U16 R154, desc[UR36][R162.64+0x12] ;  /* 0x00001224a29a7981 */ /* 0x000964000c1e1520 */
.L_x_41:
[----:B------:R-:W-:Y:S05]  /*2f60*/  BSYNC B1 ;  /* 0x0000000000017941 */ /* 0x000fea0003800000 */
.L_x_40:
[----:B-1---5:R-:W-:Y:S01]  /*2f70*/  IMAD.U32 R91, R154, 0x10000, RZ ;  /* 0x000100009a5b7824 */ /* 0x022fe200078e00ff */
[----:B------:R-:W-:Y:S01]  /*2f80*/  ISETP.GT.AND P1, PT, R0, 0x8, P0 ;  /* 0x000000080000780c */ /* 0x000fe20000724270 */
[----:B------:R-:W-:Y:S02]  /*2f90*/  BSSY B1, `(.L_x_42) ;  /* 0x000000a000017945 */ /* 0x000fe40003800000 */
[----:B------:R-:W-:Y:S01]  /*2fa0*/  FMUL R90, R91, R156 ;  /* 0x0000009c5b5a7220 */ /* 0x000fe20000400000 */
[----:B------:R-:W-:-:S03]  /*2fb0*/  @P2 IMAD.MOV.U32 R91, RZ, RZ, R161 ;  /* 0x000000ffff5b2224 */ /* 0x000fc600078e00a1 */
[----:B------:R-:W-:-:S05]  /*2fc0*/  FFMA R90, R93, R155, R90 ;  /* 0x0000009b5d5a7223 */ /* 0x000fca000000005a */
[----:B------:R-:W-:-:S04]  /*2fd0*/  F2FP.BF16.F32.PACK_AB R90, RZ, R90 ;  /* 0x0000005aff5a723e */ /* 0x000fc800000010ff */
[----:B------:R-:W-:Y:S02]  /*2fe0*/  PRMT R92, R90, 0x7610, R92 ;  /* 0x000076105a5c7816 */ /* 0x000fe4000000005c */
[----:B------:R-:W-:-:S05]  /*2ff0*/  @P2 MOV R90, R160 ;  /* 0x000000a0005a2202 */ /* 0x000fca0000000f00 */
[----:B------:R1:W-:Y:S01]  /*3000*/  @P2 STG.E.U16 desc[UR36][R90.64+0x12], R92 ;  /* 0x0000125c5a002986 */ /* 0x0003e2000c101524 */
[----:B------:R-:W-:Y:S05]  /*3010*/  @!P1 BRA `(.L_x_43) ;  /* 0x0000000000049947 */ /* 0x000fea0003800000 */
[----:B------:R0:W5:Y:S02]  /*3020*/  LDG.E.LTC128B.U16 R154, desc[UR36][R88.64+0x10] ;  /* 0x00001024589a7981 */ /* 0x000164000c1e1520 */
.L_x_43:
[----:B------:R-:W-:Y:S05]  /*3030*/  BSYNC B1 ;  /* 0x0000000000017941 */ /* 0x000fea0003800000 */
.L_x_42:
        /* <DEDUP_REMOVED lines=12> */
.L_x_45:
[----:B------:R-:W-:Y:S05]  /*3100*/  BSYNC B1 ;  /* 0x0000000000017941 */ /* 0x000fea0003800000 */
.L_x_44:
[----:B-1---5:R-:W-:Y:S01]  /*3110*/  IMAD.U32 R91, R154, 0x10000, RZ ;  /* 0x000100009a5b7824 */ /* 0x022fe200078e00ff */
[----:B------:R-:W-:Y:S01]  /*3120*/  ISETP.GT.AND P1, PT, R0, 0x10, P3 ;  /* 0x000000100000780c */ /* 0x000fe20001f24270 */
[----:B------:R-:W-:Y:S02]  /*3130*/  BSSY B1, `(.L_x_46) ;  /* 0x000000a000017945 */ /* 0x000fe40003800000 */
[----:B------:R-:W-:Y:S01]  /*3140*/  FMUL R90, R91, R156 ;  /* 0x0000009c5b5a7220 */ /* 0x000fe20000400000 */
[----:B------:R-:W-:-:S03]  /*3150*/  @P2 IMAD.MOV.U32 R91, RZ, RZ, R171 ;  /* 0x000000ffff5b2224 */ /* 0x000fc600078e00ab */
[----:B------:R-:W-:-:S05]  /*3160*/  FFMA R90, R95, R155, R90 ;  /* 0x0000009b5f5a7223 */ /* 0x000fca000000005a */
[----:B------:R-:W-:-:S04]  /*3170*/  F2FP.BF16.F32.PACK_AB R90, RZ, R90 ;  /* 0x0000005aff5a723e */ /* 0x000fc800000010ff */
[----:B------:R-:W-:Y:S01]  /*3180*/  PRMT R92, R90, 0x7610, R92 ;  /* 0x000076105a5c7816 */ /* 0x000fe2000000005c */
[----:B------:R-:W-:-:S05]  /*3190*/  @P2 IMAD.MOV.U32 R90, RZ, RZ, R170 ;  /* 0x000000ffff5a2224 */ /* 0x000fca00078e00aa */
[----:B------:R1:W-:Y:S01]  /*31a0*/  @P2 STG.E.U16 desc[UR36][R90.64+0x12], R92 ;  /* 0x0000125c5a002986 */ /* 0x0003e2000c101524 */
[----:B------:R-:W-:Y:S05]  /*31b0*/  @!P1 BRA `(.L_x_47) ;  /* 0x0000000000049947 */ /* 0x000fea0003800000 */
[----:B------:R0:W5:Y:S02]  /*31c0*/  LDG.E.LTC128B.U16 R154, desc[UR36][R162.64+0x20] ;  /* 0x00002024a29a7981 */ /* 0x000164000c1e1520 */
.L_x_47:
[----:B------:R-:W-:Y:S05]  /*31d0*/  BSYNC B1 ;  /* 0x0000000000017941 */ /* 0x000fea0003800000 */
.L_x_46:
        /* <DEDUP_REMOVED lines=12> */
.L_x_49:
[----:B------:R-:W-:Y:S05]  /*32a0*/  BSYNC B1 ;  /* 0x0000000000017941 */ /* 0x000fea0003800000 */
.L_x_48:
        /* <DEDUP_REMOVED lines=12> */
.L_x_51:
[----:B------:R-:W-:Y:S05]  /*3370*/  BSYNC B1 ;  /* 0x0000000000017941 */ /* 0x000fea0003800000 */
.L_x_50:
        /* <DEDUP_REMOVED lines=12> */
.L_x_53:
[----:B------:R-:W-:Y:S05]  /*3440*/  BSYNC B1 ;  /* 0x0000000000017941 */ /* 0x000fea0003800000 */
.L_x_52:
        /* <DEDUP_REMOVED lines=12> */
.L_x_55:
[----:B------:R-:W-:Y:S05]  /*3510*/  BSYNC B1 ;  /* 0x0000000000017941 */ /* 0x000fea0003800000 */
.L_x_54:
        /* <DEDUP_REMOVED lines=12> */
.L_x_57:
[----:B------:R-:W-:Y:S05]  /*35e0*/  BSYNC B1 ;  /* 0x0000000000017941 */ /* 0x000fea0003800000 */
.L_x_56:
        /* <DEDUP_REMOVED lines=12> */
.L_x_59:
[----:B------:R-:W-:Y:S05]  /*36b0*/  BSYNC B1 ;  /* 0x0000000000017941 */ /* 0x000fea0003800000 */
.L_x_58:
        /* <DEDUP_REMOVED lines=12> */
.L_x_61:
[----:B------:R-:W-:Y:S05]  /*3780*/  BSYNC B1 ;  /* 0x0000000000017941 */ /* 0x000fea0003800000 */
.L_x_60:
        /* <DEDUP_REMOVED lines=12> */
.L_x_63:
[----:B------:R-:W-:Y:S05]  /*3850*/  BSYNC B1 ;  /* 0x0000000000017941 */ /* 0x000fea0003800000 */
.L_x_62:
        /* <DEDUP_REMOVED lines=12> */
.L_x_65:
[----:B------:R-:W-:Y:S05]  /*3920*/  BSYNC B1 ;  /* 0x0000000000017941 */ /* 0x000fea0003800000 */
.L_x_64:
        /* <DEDUP_REMOVED lines=12> */
.L_x_67:
[----:B------:R-:W-:Y:S05]  /*39f0*/  BSYNC B1 ;  /* 0x0000000000017941 */ /* 0x000fea0003800000 */
.L_x_66:
        /* <DEDUP_REMOVED lines=12> */
.L_x_69:
[----:B------:R-:W-:Y:S05]  /*3ac0*/  BSYNC B1 ;  /* 0x0000000000017941 */ /* 0x000fea0003800000 */
.L_x_68:
        /* <DEDUP_REMOVED lines=12> */
.L_x_71:
[----:B------:R-:W-:Y:S05]  /*3b90*/  BSYNC B1 ;  /* 0x0000000000017941 */ /* 0x000fea0003800000 */
.L_x_70:
        /* <DEDUP_REMOVED lines=12> */
.L_x_73:
[----:B------:R-:W-:Y:S05]  /*3c60*/  BSYNC B1 ;  /* 0x0000000000017941 */ /* 0x000fea0003800000 */
.L_x_72:
        /* <DEDUP_REMOVED lines=12> */
.L_x_75:
[----:B------:R-:W-:Y:S05]  /*3d30*/  BSYNC B1 ;  /* 0x0000000000017941 */ /* 0x000fea0003800000 */
.L_x_74:
        /* <DEDUP_REMOVED lines=12> */
.L_x_77:
[----:B------:R-:W-:Y:S05]  /*3e00*/  BSYNC B1 ;  /* 0x0000000000017941 */ /* 0x000fea0003800000 */
.L_x_76:
        /* <DEDUP_REMOVED lines=12> */
.L_x_79:
[----:B------:R-:W-:Y:S05]  /*3ed0*/  BSYNC B1 ;  /* 0x0000000000017941 */ /* 0x000fea0003800000 */
.L_x_78:
        /* <DEDUP_REMOVED lines=12> */
.L_x_81:
[----:B------:R-:W-:Y:S05]  /*3fa0*/  BSYNC B1 ;  /* 0x0000000000017941 */ /* 0x000fea0003800000 */
.L_x_80:
        /* <DEDUP_REMOVED lines=12> */
.L_x_83:
[----:B------:R-:W-:Y:S05]  /*4070*/  BSYNC B1 ;  /* 0x0000000000017941 */ /* 0x000fea0003800000 */
.L_x_82:
        /* <DEDUP_REMOVED lines=12> */
.L_x_85:
[----:B------:R-:W-:Y:S05]  /*4140*/  BSYNC B1 ;  /* 0x0000000000017941 */ /* 0x000fea0003800000 */
.L_x_84:
        /* <DEDUP_REMOVED lines=12> */
.L_x_87:
[----:B------:R-:W-:Y:S05]  /*4210*/  BSYNC B1 ;  /* 0x0000000000017941 */ /* 0x000fea0003800000 */
.L_x_86:
        /* <DEDUP_REMOVED lines=12> */
.L_x_89:
[----:B------:R-:W-:Y:S05]  /*42e0*/  BSYNC B1 ;  /* 0x0000000000017941 */ /* 0x000fea0003800000 */
.L_x_88:
        /* <DEDUP_REMOVED lines=12> */
.L_x_91:
[----:B------:R-:W-:Y:S05]  /*43b0*/  BSYNC B1 ;  /* 0x0000000000017941 */ /* 0x000fea0003800000 */
.L_x_90:
        /* <DEDUP_REMOVED lines=12> */
.L_x_93:
[----:B------:R-:W-:Y:S05]  /*4480*/  BSYNC B1 ;  /* 0x0000000000017941 */ /* 0x000fea0003800000 */
.L_x_92:
        /* <DEDUP_REMOVED lines=12> */
.L_x_95:
[----:B------:R-:W-:Y:S05]  /*4550*/  BSYNC B1 ;  /* 0x0000000000017941 */ /* 0x000fea0003800000 */
.L_x_94:
        /* <DEDUP_REMOVED lines=12> */
.L_x_97:
[----:B------:R-:W-:Y:S05]  /*4620*/  BSYNC B1 ;  /* 0x0000000000017941 */ /* 0x000fea0003800000 */
.L_x_96:
        /* <DEDUP_REMOVED lines=12> */
.L_x_99:
[----:B------:R-:W-:Y:S05]  /*46f0*/  BSYNC B1 ;  /* 0x0000000000017941 */ /* 0x000fea0003800000 */
.L_x_98:
        /* <DEDUP_REMOVED lines=12> */
.L_x_101:
[----:B------:R-:W-:Y:S05]  /*47c0*/  BSYNC B1 ;  /* 0x0000000000017941 */ /* 0x000fea0003800000 */
.L_x_100:
        /* <DEDUP_REMOVED lines=12> */
.L_x_103:
[----:B------:R-:W-:Y:S05]  /*4890*/  BSYNC B1 ;  /* 0x0000000000017941 */ /* 0x000fea0003800000 */
.L_x_102:
        /* <DEDUP_REMOVED lines=12> */
.L_x_105:
[----:B------:R-:W-:Y:S05]  /*4960*/  BSYNC B1 ;  /* 0x0000000000017941 */ /* 0x000fea0003800000 */
.L_x_104:
        /* <DEDUP_REMOVED lines=12> */
.L_x_107:
[----:B------:R-:W-:Y:S05]  /*4a30*/  BSYNC B1 ;  /* 0x0000000000017941 */ /* 0x000fea0003800000 */
.L_x_106:
        /* <DEDUP_REMOVED lines=12> */
.L_x_109:
[----:B------:R-:W-:Y:S05]  /*4b00*/  BSYNC B1 ;  /* 0x0000000000017941 */ /* 0x000fea0003800000 */
.L_x_108:
        /* <DEDUP_REMOVED lines=12> */
.L_x_111:
[----:B------:R-:W-:Y:S05]  /*4bd0*/  BSYNC B1 ;  /* 0x0000000000017941 */ /* 0x000fea0003800000 */
.L_x_110:
        /* <DEDUP_REMOVED lines=12> */
.L_x_113:
[----:B------:R-:W-:Y:S05]  /*4ca0*/  BSYNC B1 ;  /* 0x0000000000017941 */ /* 0x000fea0003800000 */
.L_x_112:
        /* <DEDUP_REMOVED lines=12> */
.L_x_115:
[----:B------:R-:W-:Y:S05]  /*4d70*/  BSYNC B1 ;  /* 0x0000000000017941 */ /* 0x000fea0003800000 */
.L_x_114:
        /* <DEDUP_REMOVED lines=12> */
.L_x_117:
[----:B------:R-:W-:Y:S05]  /*4e40*/  BSYNC B1 ;  /* 0x0000000000017941 */ /* 0x000fea0003800000 */
.L_x_116:
        /* <DEDUP_REMOVED lines=12> */
.L_x_119:
[----:B------:R-:W-:Y:S05]  /*4f10*/  BSYNC B1 ;  /* 0x0000000000017941 */ /* 0x000fea0003800000 */
.L_x_118:
        /* <DEDUP_REMOVED lines=12> */
.L_x_121:
[----:B------:R-:W-:Y:S05]  /*4fe0*/  BSYNC B1 ;  /* 0x0000000000017941 */ /* 0x000fea0003800000 */
.L_x_120:
        /* <DEDUP_REMOVED lines=12> */
.L_x_123:
[----:B------:R-:W-:Y:S05]  /*50b0*/  BSYNC B1 ;  /* 0x0000000000017941 */ /* 0x000fea0003800000 */
.L_x_122:
        /* <DEDUP_REMOVED lines=12> */
.L_x_125:
[----:B------:R-:W-:Y:S05]  /*5180*/  BSYNC B1 ;  /* 0x0000000000017941 */ /* 0x000fea0003800000 */
.L_x_124:
        /* <DEDUP_REMOVED lines=12> */
.L_x_127:
[----:B------:R-:W-:Y:S05]  /*5250*/  BSYNC B1 ;  /* 0x0000000000017941 */ /* 0x000fea0003800000 */
.L_x_126:
        /* <DEDUP_REMOVED lines=12> */
.L_x_129:
[----:B------:R-:W-:Y:S05]  /*5320*/  BSYNC B1 ;  /* 0x0000000000017941 */ /* 0x000fea0003800000 */
.L_x_128:
        /* <DEDUP_REMOVED lines=12> */
.L_x_131:
[----:B------:R-:W-:Y:S05]  /*53f0*/  BSYNC B1 ;  /* 0x0000000000017941 */ /* 0x000fea0003800000 */
.L_x_130:
        /* <DEDUP_REMOVED lines=12> */
.L_x_133:
[----:B------:R-:W-:Y:S05]  /*54c0*/  BSYNC B1 ;  /* 0x0000000000017941 */ /* 0x000fea0003800000 */
.L_x_132:
        /* <DEDUP_REMOVED lines=12> */
.L_x_135:
[----:B------:R-:W-:Y:S05]  /*5590*/  BSYNC B1 ;  /* 0x0000000000017941 */ /* 0x000fea0003800000 */
.L_x_134:
        /* <DEDUP_REMOVED lines=12> */
.L_x_137:
[----:B------:R-:W-:Y:S05]  /*5660*/  BSYNC B1 ;  /* 0x0000000000017941 */ /* 0x000fea0003800000 */
.L_x_136:
        /* <DEDUP_REMOVED lines=12> */
.L_x_139:
[----:B------:R-:W-:Y:S05]  /*5730*/  BSYNC B1 ;  /* 0x0000000000017941 */ /* 0x000fea0003800000 */
.L_x_138:
        /* <DEDUP_REMOVED lines=12> */
.L_x_141:
[----:B------:R-:W-:Y:S05]  /*5800*/  BSYNC B1 ;  /* 0x0000000000017941 */ /* 0x000fea0003800000 */
.L_x_140:
        /* <DEDUP_REMOVED lines=12> */
.L_x_143:
[----:B------:R-:W-:Y:S05]  /*58d0*/  BSYNC B1 ;  /* 0x0000000000017941 */ /* 0x000fea0003800000 */
.L_x_142:
        /* <DEDUP_REMOVED lines=12> */
.L_x_145:
[----:B------:R-:W-:Y:S05]  /*59a0*/  BSYNC B1 ;  /* 0x0000000000017941 */ /* 0x000fea0003800000 */
.L_x_144:
        /* <DEDUP_REMOVED lines=12> */
.L_x_147:
[----:B------:R-:W-:Y:S05]  /*5a70*/  BSYNC B1 ;  /* 0x0000000000017941 */ /* 0x000fea0003800000 */
.L_x_146:
        /* <DEDUP_REMOVED lines=12> */
.L_x_149:
[----:B------:R-:W-:Y:S05]  /*5b40*/  BSYNC B1 ;  /* 0x0000000000017941 */ /* 0x000fea0003800000 */
.L_x_148:
        /* <DEDUP_REMOVED lines=12> */
.L_x_151:
[----:B------:R-:W-:Y:S05]  /*5c10*/  BSYNC B1 ;  /* 0x0000000000017941 */ /* 0x000fea0003800000 */
.L_x_150:
        /* <DEDUP_REMOVED lines=12> */
.L_x_153:
[----:B------:R-:W-:Y:S05]  /*5ce0*/  BSYNC B1 ;  /* 0x0000000000017941 */ /* 0x000fea0003800000 */
.L_x_152:
        /* <DEDUP_REMOVED lines=12> */
.L_x_155:
[----:B------:R-:W-:Y:S05]  /*5db0*/  BSYNC B1 ;  /* 0x0000000000017941 */ /* 0x000fea0003800000 */
.L_x_154:
[----:B-1---5:R-:W-:Y:S01]  /*5dc0*/  IMAD.U32 R91, R154, 0x10000, RZ ;  /* 0x000100009a5b7824 */ /* 0x022fe200078e00ff */
[----:B------:R-:W-:Y:S01]  /*5dd0*/  ISETP.GT.AND P1, PT, R0, 0x79, P0 ;  /* 0x000000790000780c */ /* 0x000fe20000724270 */
[----:B------:R-:W-:Y:S01]  /*5de0*/  @P2 IMAD.MOV.U32 R8, RZ, RZ, R170 ;  /* 0x000000ffff082224 */ /* 0x000fe200078e00aa */
[----:B------:R-:W-:Y:S01]  /*5df0*/  IADD3 R157, P0, R157, 0x80, RZ ;  /* 0x000000809d9d7810 */ /* 0x000fe20007f1e0ff */
[----:B------:R-:W-:Y:S01]  /*5e00*/  FMUL R91, R91, R156 ;  /* 0x0000009c5b5b7220 */ /* 0x000fe20000400000 */
[----:B------:R-:W-:Y:S03]  /*5e10*/  BSSY B1, `(.L_x_156) ;  /* 0x0000009000017945 */ /* 0x000fe60003800000 */
[----:B------:R-:W-:-:S05]  /*5e20*/  FFMA R91, R150, R155, R91 ;  /* 0x0000009b965b7223 */ /* 0x000fca000000005b */
[----:B------:R-:W-:-:S04]  /*5e30*/  F2FP.BF16.F32.PACK_AB R91, RZ, R91 ;  /* 0x0000005bff5b723e */ /* 0x000fc800000010ff */
[----:B------:R-:W-:Y:S01]  /*5e40*/  PRMT R90, R91, 0x7610, R90 ;  /* 0x000076105b5a7816 */ /* 0x000fe2000000005a */
[----:B------:R-:W-:Y:S02]  /*5e50*/  IMAD.X R91, RZ, RZ, R9, P0 ;  /* 0x000000ffff5b7224 */ /* 0x000fe400000e0609 */
[----:B------:R-:W-:-:S05]  /*5e60*/  @P2 IMAD.MOV.U32 R9, RZ, RZ, R171 ;  /* 0x000000ffff092224 */ /* 0x000fca00078e00ab */
[----:B------:R1:W-:Y:S01]  /*5e70*/  @P2 STG.E.U16 desc[UR36][R8.64+0xf0], R90 ;  /* 0x0000f05a08002986 */ /* 0x0003e2000c101524 */
[----:B------:R-:W-:Y:S05]  /*5e80*/  @!P1 BRA `(.L_x_157) ;  /* 0x0000000000049947 */ /* 0x000fea0003800000 */
[----:B------:R0:W5:Y:S02]  /*5e90*/  LDG.E.LTC128B.U16 R154, desc[UR36][R88.64+0xf2] ;  /* 0x0000f224589a7981 */ /* 0x000164000c1e1520 */
.L_x_157:
[----:B------:R-:W-:Y:S05]  /*5ea0*/  BSYNC B1 ;  /* 0x0000000000017941 */ /* 0x000fea0003800000 */
.L_x_156:
[----:B-1---5:R-:W-:Y:S01]  /*5eb0*/  IMAD.U32 R9, R154, 0x10000, RZ ;  /* 0x000100009a097824 */ /* 0x022fe200078e00ff */
[----:B------:R-:W-:Y:S01]  /*5ec0*/  ISETP.GT.AND P0, PT, R3, 0x80, PT ;  /* 0x000000800300780c */ /* 0x000fe20003f04270 */
[----:B------:R-:W-:Y:S02]  /*5ed0*/  IMAD R8, R91, R14, RZ ;  /* 0x0000000e5b087224 */ /* 0x000fe400078e02ff */
[----:B0-2---:R-:W-:Y:S01]  /*5ee0*/  FMUL R88, R9, R156 ;  /* 0x0000009c09587220 */ /* 0x005fe20000400000 */
[----:B------:R-:W-:Y:S01]  /*5ef0*/  ISETP.GT.AND P3, PT, R0, RZ, P0 ;  /* 0x000000ff0000720c */ /* 0x000fe20000764270 */
[C---:B------:R-:W-:Y:S02]  /*5f00*/  IMAD R97, R157.reuse, R15, R8 ;  /* 0x0000000f9d617224 */ /* 0x040fe400078e0208 */
[----:B------:R-:W-:-:S04]  /*5f10*/  IMAD.WIDE.U32 R8, R157, R14, R158 ;  /* 0x0000000e9d087225 */ /* 0x000fc800078e009e */
[----:B------:R-:W-:Y:S01]  /*5f20*/  FFMA R151, R151, R155, R88 ;  /* 0x0000009b97977223 */ /* 0x000fe20000000058 */
[----:B------:R-:W-:Y:S01]  /*5f30*/  IMAD.IADD R9, R9, 0x1, R97 ;  /* 0x0000000109097824 */ /* 0x000fe200078e0261 */
[----:B------:R-:W-:-:S03]  /*5f40*/  LEA R88, P2, R8, R10, 0x1 ;  /* 0x0000000a08587211 */ /* 0x000fc600078408ff */
[----:B------:R-:W-:Y:S02]  /*5f50*/  F2FP.BF16.F32.PACK_AB R151, RZ, R151 ;  /* 0x00000097ff97723e */ /* 0x000fe400000010ff */
[----:B------:R-:W-:-:S03]  /*5f60*/  LEA.HI.X R89, R8, R11, R9, 0x1, P2 ;  /* 0x0000000b08597211 */ /* 0x000fc600010f0c09 */
[----:B------:R0:W-:Y:S04]  /*5f70*/  @P1 STG.E.U16 desc[UR36][R170.64+0xf2], R151 ;  /* 0x0000f297aa001986 */ /* 0x0001e8000c101524 */
[----:B------:R-:W2:Y:S01]  /*5f80*/  @P3 LDG.E.LTC128B.U16 R154, desc[UR36][R88.64] ;  /* 0x00000024589a3981 */ /* 0x000ea2000c1e1520 */
[----:B------:R-:W-:Y:S01]  /*5f90*/  IMAD.WIDE.U32 R8, R157, R14, R6 ;  /* 0x0000000e9d087225 */ /* 0x000fe200078e0006 */
[----:B------:R-:W-:Y:S01]  /*5fa0*/  SHF.L.U64.HI R95, R4, 0x8, R5 ;  /* 0x00000008045f7819 */ /* 0x000fe20000010205 */
[----:B------:R-:W-:Y:S01]  /*5fb0*/  BSSY B1, `(.L_x_158) ;  /* 0x0000011000017945 */ /* 0x000fe20003800000 */
[----:B------:R-:W-:Y:S01]  /*5fc0*/  ISETP.GT.AND P2, PT, R0, 0x1, P0 ;  /* 0x000000010000780c */ /* 0x000fe20000744270 */
[----:B------:R-:W-:Y:S02]  /*5fd0*/  IMAD.IADD R9, R97, 0x1, R9 ;  /* 0x0000000161097824 */ /* 0x000fe400078e0209 */
[----:B------:R-:W-:-:S02]  /*5fe0*/  IMAD.SHL.U32 R93, R4, 0x100, RZ ;  /* 0x00000100045d7824 */ /* 0x000fc400078e00ff */
[----:B------:R-:W-:-:S03]  /*5ff0*/  IMAD.WIDE.U32 R90, R23, R12, R8 ;  /* 0x0000000c175a7225 */ /* 0x000fc600078e0008 */
[----:B------:R-:W-:Y:S01]  /*6000*/  IADD3 R8, P1, R93, R160, RZ ;  /* 0x000000a05d087210 */ /* 0x000fe20007f3e0ff */
[----:B------:R-:W-:Y:S01]  /*6010*/  IMAD.IADD R5, R13, 0x1, R91 ;  /* 0x000000010d057824 */ /* 0x000fe200078e025b */
[C---:B------:R-:W-:Y:S02]  /*6020*/  LEA R4, P4, R90.reuse, R10, 0x1 ;  /* 0x0000000a5a047211 */ /* 0x040fe400078808ff */
[----:B------:R-:W-:Y:S02]  /*6030*/  IADD3.X R9, R95, R161, RZ, P1, !PT ;  /* 0x000000a15f097210 */ /* 0x000fe40000ffe4ff */
[----:B------:R-:W-:Y:S01]  /*6040*/  LEA.HI.X R5, R90, R11, R5, 0x1, P4 ;  /* 0x0000000b5a057211 */ /* 0x000fe200020f0c05 */
[----:B--2---:R-:W-:-:S04]  /*6050*/  IMAD.U32 R15, R154, 0x10000, RZ ;  /* 0x000100009a0f7824 */ /* 0x004fc800078e00ff */
[----:B------:R-:W-:-:S04]  /*6060*/  FMUL R15, R15, R156 ;  /* 0x0000009c0f0f7220 */ /* 0x000fc80000400000 */
[----:B------:R-:W-:-:S05]  /*6070*/  FFMA R15, R24, R155, R15 ;  /* 0x0000009b180f7223 */ /* 0x000fca000000000f */
[----:B------:R-:W-:-:S05]  /*6080*/  F2FP.BF16.F32.PACK_AB R15, RZ, R15 ;  /* 0x0000000fff0f723e */ /* 0x000fca00000010ff */
[----:B------:R0:W-:Y:S01]  /*6090*/  @P3 STG.E.U16 desc[UR36][R8.64], R15 ;  /* 0x0000000f08003986 */ /* 0x0001e2000c101524 */
[----:B------:R-:W-:Y:S05]  /*60a0*/  @!P2 BRA `(.L_x_159) ;  /* 0x000000000004a947 */ /* 0x000fea0003800000 */
[----:B------:R1:W5:Y:S02]  /*60b0*/  LDG.E.LTC128B.U16 R154, desc[UR36][R4.64+0x2] ;  /* 0x00000224049a7981 */ /* 0x000364000c1e1520 */
.L_x_159:
[----:B------:R-:W-:Y:S05]  /*60c0*/  BSYNC B1 ;  /* 0x0000000000017941 */ /* 0x000fea0003800000 */
.L_x_158:
[----:B0----5:R-:W-:Y:S01]  /*60d0*/  IMAD.U32 R15, R154, 0x10000, RZ ;  /* 0x000100009a0f7824 */ /* 0x021fe200078e00ff */
[----:B------:R-:W-:Y:S01]  /*60e0*/  ISETP.GT.AND P1, PT, R3, 0x88, PT ;  /* 0x000000880300780c */ /* 0x000fe20003f24270 */
[----:B------:R-:W-:Y:S02]  /*60f0*/  BSSY B1, `(.L_x_160) ;  /* 0x000000f000017945 */ /* 0x000fe40003800000 */
[----:B------:R-:W-:Y:S01]  /*6100*/  FMUL R24, R15, R156 ;  /* 0x0000009c0f187220 */ /* 0x000fe20000400000 */
[----:B------:R-:W-:Y:S01]  /*6110*/  IMAD.WIDE.U32 R14, R157, R14, R164 ;  /* 0x0000000e9d0e7225 */ /* 0x000fe200078e00a4 */
[----:B------:R-:W-:-:S03]  /*6120*/  ISETP.GT.AND P3, PT, R0, RZ, P1 ;  /* 0x000000ff0000720c */ /* 0x000fc60000f64270 */
[----:B------:R-:W-:Y:S01]  /*6130*/  FFMA R24, R25, R155, R24 ;  /* 0x0000009b19187223 */ /* 0x000fe20000000018 */
[----:B------:R-:W-:Y:S01]  /*6140*/  IMAD.IADD R97, R97, 0x1, R15 ;  /* 0x0000000161617824 */ /* 0x000fe200078e020f */
[-C--:B------:R-:W-:Y:S02]  /*6150*/  IADD3 R21, P5, R20, R14.reuse, RZ ;  /* 0x0000000e14157210 */ /* 0x080fe40007fbe0ff */
[----:B------:R-:W-:Y:S02]  /*6160*/  IADD3 R20, P4, R6, R14, RZ ;  /* 0x0000000e06147210 */ /* 0x000fe40007f9e0ff */
[----:B------:R-:W-:Y:S01]  /*6170*/  F2FP.BF16.F32.PACK_AB R24, RZ, R24 ;  /* 0x00000018ff18723e */ /* 0x000fe200000010ff */
[----:B------:R-:W-:Y:S01]  /*6180*/  IMAD.X R158, R97, 0x1, R159, P5 ;  /* 0x00000001619e7824 */ /* 0x000fe200028e069f */
[----:B------:R-:W-:-:S03]  /*6190*/  LEA R14, P5, R21, R10, 0x1 ;  /* 0x0000000a150e7211 */ /* 0x000fc600078a08ff */
[----:B------:R0:W-:Y:S01]  /*61a0*/  @P2 STG.E.U16 desc[UR36][R8.64+0x2], R24 ;  /* 0x0000021808002986 */ /* 0x0001e2000c101524 */
[----:B------:R-:W-:Y:S01]  /*61b0*/  LEA.HI.X R15, R21, R11, R158, 0x1, P5 ;  /* 0x0000000b150f7211 */ /* 0x000fe200028f0c9e */
[----:B------:R-:W-:Y:S08]  /*61c0*/  @!P3 BRA `(.L_x_161) ;  /* 0x000000000004b947 */ /* 0x000ff00003800000 */
[----:B------:R2:W5:Y:S02]  /*61d0*/  LDG.E.LTC128B.U16 R154, desc[UR36][R14.64] ;  /* 0x000000240e9a7981 */ /* 0x000564000c1e1520 */
.L_x_161:
[----:B------:R-:W-:Y:S05]  /*61e0*/  BSYNC B1 ;  /* 0x0000000000017941 */ /* 0x000fea0003800000 */
.L_x_160:
[----:B-----5:R-:W-:Y:S01]  /*61f0*/  IMAD.U32 R3, R154, 0x10000, RZ ;  /* 0x000100009a037824 */ /* 0x020fe200078e00ff */
[----:B------:R-:W-:Y:S01]  /*6200*/  ISETP.GT.AND P2, PT, R0, 0x1, P1 ;  /* 0x000000010000780c */ /* 0x000fe20000f44270 */
[----:B------:R-:W-:Y:S01]  /*6210*/  IMAD.X R21, R7, 0x1, R97, P4 ;  /* 0x0000000107157824 */ /* 0x000fe200020e0661 */
[----:B------:R-:W-:Y:S01]  /*6220*/  IADD3 R6, P4, R8, R167, RZ ;  /* 0x000000a708067210 */ /* 0x000fe20007f9e0ff */
[----:B------:R-:W-:Y:S01]  /*6230*/  FMUL R3, R3, R156 ;  /* 0x0000009c03037220 */ /* 0x000fe20000400000 */
[----:B------:R-:W-:Y:S01]  /*6240*/  BSSY B1, `(.L_x_162) ;  /* 0x000000b000017945 */ /* 0x000fe20003800000 */
[----:B--2---:R-:W-:-:S04]  /*6250*/  IMAD.WIDE.U32 R14, R23, R12, R20 ;  /* 0x0000000c170e7225 */ /* 0x004fc800078e0014 */
[----:B------:R-:W-:Y:S01]  /*6260*/  FFMA R3, R26, R155, R3 ;  /* 0x0000009b1a037223 */ /* 0x000fe20000000003 */
[----:B------:R-:W-:Y:S01]  /*6270*/  IMAD.X R7, R9, 0x1, R169, P4 ;  /* 0x0000000109077824 */ /* 0x000fe200020e06a9 */
[----:B------:R-:W-:Y:S01]  /*6280*/  LEA R10, P5, R14, R10, 0x1 ;  /* 0x0000000a0e0a7211 */ /* 0x000fe200078a08ff */
[----:B------:R-:W-:Y:S02]  /*6290*/  IMAD.IADD R13, R13, 0x1, R15 ;  /* 0x000000010d0d7824 */ /* 0x000fe400078e020f */
[----:B------:R-:W-:-:S03]  /*62a0*/  F2FP.BF16.F32.PACK_AB R3, RZ, R3 ;  /* 0x00000003ff03723e */ /* 0x000fc600000010ff */
[----:B------:R-:W-:Y:S02]  /*62b0*/  LEA.HI.X R11, R14, R11, R13, 0x1, P5 ;  /* 0x0000000b0e0b7211 */ /* 0x000fe400028f0c0d */
[----:B------:R2:W-:Y:S01]  /*62c0*/  @P3 STG.E.U16 desc[UR36][R6.64], R3 ;  /* 0x0000000306003986 */ /* 0x0005e2000c101524 */
[----:B------:R-:W-:Y:S05]  /*62d0*/  @!P2 BRA `(.L_x_163) ;  /* 0x000000000004a947 */ /* 0x000fea0003800000 */
[----:B------:R0:W5:Y:S02]  /*62e0*/  LDG.E.LTC128B.U16 R154, desc[UR36][R10.64+0x2] ;  /* 0x000002240a9a7981 */ /* 0x000164000c1e1520 */
.L_x_163:
[----:B------:R-:W-:Y:S05]  /*62f0*/  BSYNC B1 ;  /* 0x0000000000017941 */ /* 0x000fea0003800000 */
.L_x_162:
[----:B--2--5:R-:W-:Y:S01]  /*6300*/  IMAD.U32 R3, R154, 0x10000, RZ ;  /* 0x000100009a037824 */ /* 0x024fe200078e00ff */
[----:B------:R-:W-:Y:S01]  /*6310*/  ISETP.GT.AND P3, PT, R0, 0x8, P0 ;  /* 0x000000080000780c */ /* 0x000fe20000764270 */
[----:B------:R-:W-:Y:S02]  /*6320*/  BSSY B1, `(.L_x_164) ;  /* 0x0000007000017945 */ /* 0x000fe40003800000 */
[----:B------:R-:W-:-:S04]  /*6330*/  FMUL R12, R3, R156 ;  /* 0x0000009c030c7220 */ /* 0x000fc80000400000 */
[----:B------:R-:W-:-:S05]  /*6340*/  FFMA R12, R27, R155, R12 ;  /* 0x0000009b1b0c7223 */ /* 0x000fca000000000c */
[----:B------:R-:W-:-:S05]  /*6350*/  F2FP.BF16.F32.PACK_AB R12, RZ, R12 ;  /* 0x0000000cff0c723e */ /* 0x000fca00000010ff */
[----:B------:R2:W-:Y:S01]  /*6360*/  @P2 STG.E.U16 desc[UR36][R6.64+0x2], R12 ;  /* 0x0000020c06002986 */ /* 0x0005e2000c101524 */
[----:B------:R-:W-:Y:S05]  /*6370*/  @!P3 BRA `(.L_x_165) ;  /* 0x000000000004b947 */ /* 0x000fea0003800000 */
[----:B------:R0:W5:Y:S02]  /*6380*/  LDG.E.LTC128B.U16 R154, desc[UR36][R4.64+0x10] ;  /* 0x00001024049a7981 */ /* 0x000164000c1e1520 */
.L_x_165:
[----:B------:R-:W-:Y:S05]  /*6390*/  BSYNC B1 ;  /* 0x0000000000017941 */ /* 0x000fea0003800000 */
.L_x_164:
[----:B-----5:R-:W-:Y:S01]  /*63a0*/  IMAD.U32 R3, R154, 0x10000, RZ ;  /* 0x000100009a037824 */ /* 0x020fe200078e00ff */
[----:B------:R-:W-:Y:S01]  /*63b0*/  ISETP.GT.AND P2, PT, R0, 0x9, P0 ;  /* 0x000000090000780c */ /* 0x000fe20000744270 */
[----:B--2---:R-:W-:Y:S01]  /*63c0*/  IMAD.MOV.U32 R6, RZ, RZ, R8 ;  /* 0x000000ffff067224 */ /* 0x004fe200078e0008 */
[----:B------:R-:W-:Y:S01]  /*63d0*/  BSSY B1, `(.L_x_166) ;  /* 0x0000008000017945 */ /* 0x000fe20003800000 */
[----:B------:R-:W-:Y:S01]  /*63e0*/  FMUL R3, R3, R156 ;  /* 0x0000009c03037220 */ /* 0x000fe20000400000 */
[----:B------:R-:W-:-:S03]  /*63f0*/  IMAD.MOV.U32 R7, RZ, RZ, R9 ;  /* 0x000000ffff077224 */ /* 0x000fc600078e0009 */
[----:B------:R-:W-:-:S05]  /*6400*/  FFMA R3, R28, R155, R3 ;  /* 0x0000009b1c037223 */ /* 0x000fca0000000003 */
[----:B------:R-:W-:-:S05]  /*6410*/  F2FP.BF16.F32.PACK_AB R3, RZ, R3 ;  /* 0x00000003ff03723e */ /* 0x000fca00000010ff */
[----:B------:R2:W-:Y:S01]  /*6420*/  @P3 STG.E.U16 desc[UR36][R6.64+0x10], R3 ;  /* 0x0000100306003986 */ /* 0x0005e2000c101524 */
[----:B------:R-:W-:Y:S05]  /*6430*/  @!P2 BRA `(.L_x_167) ;  /* 0x000000000004a947 */ /* 0x000fea0003800000 */
[----:B------:R0:W5:Y:S02]  /*6440*/  LDG.E.LTC128B.U16 R154, desc[UR36][R4.64+0x12] ;  /* 0x00001224049a7981 */ /* 0x000164000c1e1520 */
.L_x_167:
[----:B------:R-:W-:Y:S05]  /*6450*/  BSYNC B1 ;  /* 0x0000000000017941 */ /* 0x000fea0003800000 */
.L_x_166:
[----:B--2--5:R-:W-:Y:S01]  /*6460*/  SHF.L.U32 R3, R154, 0x10, RZ ;  /* 0x000000109a037819 */ /* 0x024fe200000006ff */
[----:B------:R-:W-:Y:S01]  /*6470*/  BSSY B1, `(.L_x_168) ;  /* 0x0000008000017945 */ /* 0x000fe20003800000 */
[----:B------:R-:W-:-:S03]  /*6480*/  ISETP.GT.AND P4, PT, R0, 0x8, P1 ;  /* 0x000000080000780c */ /* 0x000fc60000f84270 */
[----:B------:R-:W-:-:S04]  /*6490*/  FMUL R12, R3, R156 ;  /* 0x0000009c030c7220 */ /* 0x000fc80000400000 */
[----:B------:R-:W-:-:S05]  /*64a0*/  FFMA R12, R29, R155, R12 ;  /* 0x0000009b1d0c7223 */ /* 0x000fca000000000c */
[----:B------:R-:W-:-:S05]  /*64b0*/  F2FP.BF16.F32.PACK_AB R12, RZ, R12 ;  /* 0x0000000cff0c723e */ /* 0x000fca00000010ff */
[----:B------:R2:W-:Y:S01]  /*64c0*/  @P2 STG.E.U16 desc[UR36][R6.64+0x12], R12 ;  /* 0x0000120c06002986 */ /* 0x0005e2000c101524 */
[----:B------:R-:W-:Y:S05]  /*64d0*/  @!P4 BRA `(.L_x_169) ;  /* 0x000000000004c947 */ /* 0x000fea0003800000 */
[----:B------:R0:W5:Y:S02]  /*64e0*/  LDG.E.LTC128B.U16 R154, desc[UR36][R10.64+0x10] ;  /* 0x000010240a9a7981 */ /* 0x000164000c1e1520 */
.L_x_169:
[----:B------:R-:W-:Y:S05]  /*64f0*/  BSYNC B1 ;  /* 0x0000000000017941 */ /* 0x000fea0003800000 */
.L_x_168:
[----:B-----5:R-:W-:Y:S01]  /*6500*/  IMAD.U32 R3, R154, 0x10000, RZ ;  /* 0x000100009a037824 */ /* 0x020fe200078e00ff */
[----:B0-----:R-:W-:Y:S01]  /*6510*/  IADD3 R8, P3, R167, R8, RZ ;  /* 0x00000008a7087210 */ /* 0x001fe20007f7e0ff */
[----:B------:R-:W-:Y:S01]  /*6520*/  BSSY B1, `(.L_x_170) ;  /* 0x0000009000017945 */ /* 0x000fe20003800000 */
[----:B------:R-:W-:Y:S01]  /*6530*/  ISETP.GT.AND P2, PT, R0, 0x9, P1 ;  /* 0x000000090000780c */ /* 0x000fe20000f44270 */
[----:B------:R-:W-:Y:S02]  /*6540*/  FMUL R3, R3, R156 ;  /* 0x0000009c03037220 */ /* 0x000fe40000400000 */
[----:B------:R-:W-:Y:S02]  /*6550*/  IMAD.X R9, R169, 0x1, R9, P3 ;  /* 0x00000001a9097824 */ /* 0x000fe400018e0609 */
[----:B------:R-:W-:-:S05]  /*6560*/  FFMA R3, R30, R155, R3 ;  /* 0x0000009b1e037223 */ /* 0x000fca0000000003 */
[----:B------:R-:W-:-:S05]  /*6570*/  F2FP.BF16.F32.PACK_AB R3, RZ, R3 ;  /* 0x00000003ff03723e */ /* 0x000fca00000010ff */
[----:B------:R0:W-:Y:S01]  /*6580*/  @P4 STG.E.U16 desc[UR36][R8.64+0x10], R3 ;  /* 0x0000100308004986 */ /* 0x0001e2000c101524 */
[----:B------:R-:W-:Y:S05]  /*6590*/  @!P2 BRA `(.L_x_171) ;  /* 0x000000000004a947 */ /* 0x000fea0003800000 */
[----:B------:R0:W5:Y:S02]  /*65a0*/  LDG.E.LTC128B.U16 R154, desc[UR36][R10.64+0x12] ;  /* 0x000012240a9a7981 */ /* 0x000164000c1e1520 */
.L_x_171:
[----:B------:R-:W-:Y:S05]  /*65b0*/  BSYNC B1 ;  /* 0x0000000000017941 */ /* 0x000fea0003800000 */
.L_x_170:
[----:B0----5:R-:W-:Y:S01]  /*65c0*/  IMAD.U32 R3, R154, 0x10000, RZ ;  /* 0x000100009a037824 */ /* 0x021fe200078e00ff */
[----:B------:R-:W-:Y:S01]  /*65d0*/  ISETP.GT.AND P3, PT, R0, 0x10, P0 ;  /* 0x000000100000780c */ /* 0x000fe20000764270 */
[----:B------:R-:W-:Y:S02]  /*65e0*/  BSSY B1, `(.L_x_172) ;  /* 0x0000009000017945 */ /* 0x000fe40003800000 */
[----:B------:R-:W-:-:S04]  /*65f0*/  FMUL R8, R3, R156 ;  /* 0x0000009c03087220 */ /* 0x000fc80000400000 */
[----:B------:R-:W-:Y:S01]  /*6600*/  FFMA R31, R31, R155, R8 ;  /* 0x0000009b1f1f7223 */ /* 0x000fe20000000008 */
[----:B------:R-:W-:-:S04]  /*6610*/  IADD3 R8, P4, P5, R167, R160, R93 ;  /* 0x000000a0a7087210 */ /* 0x000fc80007d9e05d */
[----:B------:R-:W-:Y:S02]  /*6620*/  F2FP.BF16.F32.PACK_AB R31, RZ, R31 ;  /* 0x0000001fff1f723e */ /* 0x000fe400000010ff */
[----:B------:R-:W-:-:S05]  /*6630*/  IADD3.X R9, R169, R161, R95, P4, P5 ;  /* 0x000000a1a9097210 */ /* 0x000fca00027ea45f */
[----:B------:R0:W-:Y:S01]  /*6640*/  @P2 STG.E.U16 desc[UR36][R8.64+0x12], R31 ;  /* 0x0000121f08002986 */ /* 0x0001e2000c101524 */
[----:B------:R-:W-:Y:S05]  /*6650*/  @!P3 BRA `(.L_x_173) ;  /* 0x000000000004b947 */ /* 0x000fea0003800000 */
[----:B------:R0:W5:Y:S02]  /*6660*/  LDG.E.LTC128B.U16 R154, desc[UR36][R4.64+0x20] ;  /* 0x00002024049a7981 */ /* 0x000164000c1e1520 */
.L_x_173:
[----:B------:R-:W-:Y:S05]  /*6670*/  BSYNC B1 ;  /* 0x0000000000017941 */ /* 0x000fea0003800000 */
.L_x_172:
[----:B-----5:R-:W-:Y:S01]  /*6680*/  IMAD.U32 R3, R154, 0x10000, RZ ;  /* 0x000100009a037824 */ /* 0x020fe200078e00ff */
        /* <DEDUP_REMOVED lines=8> */
.L_x_175:
[----:B------:R-:W-:Y:S05]  /*6710*/  BSYNC B1 ;  /* 0x0000000000017941 */ /* 0x000fea0003800000 */
.L_x_174:
[----:B0----5:R-:W-:Y:S01]  /*6720*/  IMAD.U32 R3, R154, 0x10000, RZ ;  /* 0x000100009a037824 */ /* 0x021fe200078e00ff */
[----:B------:R-:W-:Y:S01]  /*6730*/  ISETP.GT.AND P3, PT, R0, 0x10, P1 ;  /* 0x000000100000780c */ /* 0x000fe20000f64270 */
[----:B------:R-:W-:Y:S02]  /*6740*/  BSSY B1, `(.L_x_176) ;  /* 0x0000007000017945 */ /* 0x000fe40003800000 */
[----:B--2---:R-:W-:-:S04]  /*6750*/  FMUL R12, R3, R156 ;  /* 0x0000009c030c7220 */ /* 0x004fc80000400000 */
[----:B------:R-:W-:-:S05]  /*6760*/  FFMA R12, R33, R155, R12 ;  /* 0x0000009b210c7223 */ /* 0x000fca000000000c */
[----:B------:R-:W-:-:S05]  /*6770*/  F2FP.BF16.F32.PACK_AB R12, RZ, R12 ;  /* 0x0000000cff0c723e */ /* 0x000fca00000010ff */
[----:B------:R0:W-:Y:S01]  /*6780*/  @P2 STG.E.U16 desc[UR36][R6.64+0x22], R12 ;  /* 0x0000220c06002986 */ /* 0x0001e2000c101524 */
[----:B------:R-:W-:Y:S05]  /*6790*/  @!P3 BRA `(.L_x_177) ;  /* 0x000000000004b947 */ /* 0x000fea0003800000 */
[----:B------:R2:W5:Y:S02]  /*67a0*/  LDG.E.LTC128B.U16 R154, desc[UR36][R10.64+0x20] ;  /* 0x000020240a9a7981 */ /* 0x000564000c1e1520 */
.L_x_177:
[----:B------:R-:W-:Y:S05]  /*67b0*/  BSYNC B1 ;  /* 0x0000000000017941 */ /* 0x000fea0003800000 */
.L_x_176:
        /* <DEDUP_REMOVED lines=9> */
.L_x_179:
[----:B------:R-:W-:Y:S05]  /*6850*/  BSYNC B1 ;  /* 0x0000000000017941 */ /* 0x000fea0003800000 */
.L_x_178:
[----:B0----5:R-:W-:Y:S01]  /*6860*/  IMAD.U32 R3, R154, 0x10000, RZ ;  /* 0x000100009a037824 */ /* 0x021fe200078e00ff */
        /* <DEDUP_REMOVED lines=8> */
.L_x_181:
[----:B------:R-:W-:Y:S05]  /*68f0*/  BSYNC B1 ;  /* 0x0000000000017941 */ /* 0x000fea0003800000 */
.L_x_180:
        /* <DEDUP_REMOVED lines=9> */
.L_x_183:
[----:B------:R-:W-:Y:S05]  /*6990*/  BSYNC B1 ;  /* 0x0000000000017941 */ /* 0x000fea0003800000 */
.L_x_182:
        /* <DEDUP_REMOVED lines=9> */
.L_x_185:
[----:B------:R-:W-:Y:S05]  /*6a30*/  BSYNC B1 ;  /* 0x0000000000017941 */ /* 0x000fea0003800000 */
.L_x_184:
        /* <DEDUP_REMOVED lines=9> */
.L_x_187:
[----:B------:R-:W-:Y:S05]  /*6ad0*/  BSYNC B1 ;  /* 0x0000000000017941 */ /* 0x000fea0003800000 */
.L_x_186:
        /* <DEDUP_REMOVED lines=9> */
.L_x_189:
[----:B------:R-:W-:Y:S05]  /*6b70*/  BSYNC B1 ;  /* 0x0000000000017941 */ /* 0x000fea0003800000 */
.L_x_188:
[----:B-----5:R-:W-:Y:S01]  /*6b80*/  SHF.L.U32 R3, R154, 0x10, RZ ;  /* 0x000000109a037819 */ /* 0x020fe200000006ff */
        /* <DEDUP_REMOVED lines=8> */
.L_x_191:
[----:B------:R-:W-:Y:S05]  /*6c10*/  BSYNC B1 ;  /* 0x0000000000017941 */ /* 0x000fea0003800000 */
.L_x_190:
        /* <DEDUP_REMOVED lines=9> */
.L_x_193:
[----:B------:R-:W-:Y:S05]  /*6cb0*/  BSYNC B1 ;  /* 0x0000000000017941 */ /* 0x000fea0003800000 */
.L_x_192:
        /* <DEDUP_REMOVED lines=9> */
.L_x_195:
[----:B------:R-:W-:Y:S05]  /*6d50*/  BSYNC B1 ;  /* 0x0000000000017941 */ /* 0x000fea0003800000 */
.L_x_194:
        /* <DEDUP_REMOVED lines=9> */
.L_x_197:
[----:B------:R-:W-:Y:S05]  /*6df0*/  BSYNC B1 ;  /* 0x0000000000017941 */ /* 0x000fea0003800000 */
.L_x_196:
        /* <DEDUP_REMOVED lines=9> */
.L_x_199:
[----:B------:R-:W-:Y:S05]  /*6e90*/  BSYNC B1 ;  /* 0x0000000000017941 */ /* 0x000fea0003800000 */
.L_x_198:
        /* <DEDUP_REMOVED lines=9> */
.L_x_201:
[----:B------:R-:W-:Y:S05]  /*6f30*/  BSYNC B1 ;  /* 0x0000000000017941 */ /* 0x000fea0003800000 */
.L_x_200:
        /* <DEDUP_REMOVED lines=9> */
.L_x_203:
[----:B------:R-:W-:Y:S05]  /*6fd0*/  BSYNC B1 ;  /* 0x0000000000017941 */ /* 0x000fea0003800000 */
.L_x_202:
        /* <DEDUP_REMOVED lines=9> */
.L_x_205:
[----:B------:R-:W-:Y:S05]  /*7070*/  BSYNC B1 ;  /* 0x0000000000017941 */ /* 0x000fea0003800000 */
.L_x_204:
        /* <DEDUP_REMOVED lines=9> */
.L_x_207:
[----:B------:R-:W-:Y:S05]  /*7110*/  BSYNC B1 ;  /* 0x0000000000017941 */ /* 0x000fea0003800000 */
.L_x_206:
        /* <DEDUP_REMOVED lines=9> */
.L_x_209:
[----:B------:R-:W-:Y:S05]  /*71b0*/  BSYNC B1 ;  /* 0x0000000000017941 */ /* 0x000fea0003800000 */
.L_x_208:
        /* <DEDUP_REMOVED lines=9> */
.L_x_211:
[----:B------:R-:W-:Y:S05]  /*7250*/  BSYNC B1 ;  /* 0x0000000000017941 */ /* 0x000fea0003800000 */
.L_x_210:
        /* <DEDUP_REMOVED lines=9> */
.L_x_213:
[----:B------:R-:W-:Y:S05]  /*72f0*/  BSYNC B1 ;  /* 0x0000000000017941 */ /* 0x000fea0003800000 */
.L_x_212:
        /* <DEDUP_REMOVED lines=9> */
.L_x_215:
[----:B------:R-:W-:Y:S05]  /*7390*/  BSYNC B1 ;  /* 0x0000000000017941 */ /* 0x000fea0003800000 */
.L_x_214:
        /* <DEDUP_REMOVED lines=9> */
.L_x_217:
[----:B------:R-:W-:Y:S05]  /*7430*/  BSYNC B1 ;  /* 0x0000000000017941 */ /* 0x000fea0003800000 */
.L_x_216:
        /* <DEDUP_REMOVED lines=9> */
.L_x_219:
[----:B------:R-:W-:Y:S05]  /*74d0*/  BSYNC B1 ;  /* 0x0000000000017941 */ /* 0x000fea0003800000 */
.L_x_218:
        /* <DEDUP_REMOVED lines=9> */
.L_x_221:
[----:B------:R-:W-:Y:S05]  /*7570*/  BSYNC B1 ;  /* 0x0000000000017941 */ /* 0x000fea0003800000 */
.L_x_220:
        /* <DEDUP_REMOVED lines=9> */
.L_x_223:
[----:B------:R-:W-:Y:S05]  /*7610*/  BSYNC B1 ;  /* 0x0000000000017941 */ /* 0x000fea0003800000 */
.L_x_222:
        /* <DEDUP_REMOVED lines=9> */
.L_x_225:
[----:B------:R-:W-:Y:S05]  /*76b0*/  BSYNC B1 ;  /* 0x0000000000017941 */ /* 0x000fea0003800000 */
.L_x_224:
        /* <DEDUP_REMOVED lines=9> */
.L_x_227:
[----:B------:R-:W-:Y:S05]  /*7750*/  BSYNC B1 ;  /* 0x0000000000017941 */ /* 0x000fea0003800000 */
.L_x_226:
        /* <DEDUP_REMOVED lines=9> */
.L_x_229:
[----:B------:R-:W-:Y:S05]  /*77f0*/  BSYNC B1 ;  /* 0x0000000000017941 */ /* 0x000fea0003800000 */
.L_x_228:
        /* <DEDUP_REMOVED lines=9> */
.L_x_231:
[----:B------:R-:W-:Y:S05]  /*7890*/  BSYNC B1 ;  /* 0x0000000000017941 */ /* 0x000fea0003800000 */
.L_x_230:
        /* <DEDUP_REMOVED lines=9> */
.L_x_233:
[----:B------:R-:W-:Y:S05]  /*7930*/  BSYNC B1 ;  /* 0x0000000000017941 */ /* 0x000fea0003800000 */
.L_x_232:
        /* <DEDUP_REMOVED lines=9> */
.L_x_235:
[----:B------:R-:W-:Y:S05]  /*79d0*/  BSYNC B1 ;  /* 0x0000000000017941 */ /* 0x000fea0003800000 */
.L_x_234:
        /* <DEDUP_REMOVED lines=9> */
.L_x_237:
[----:B------:R-:W-:Y:S05]  /*7a70*/  BSYNC B1 ;  /* 0x0000000000017941 */ /* 0x000fea0003800000 */
.L_x_236:
        /* <DEDUP_REMOVED lines=9> */
.L_x_239:
[----:B------:R-:W-:Y:S05]  /*7b10*/  BSYNC B1 ;  /* 0x0000000000017941 */ /* 0x000fea0003800000 */
.L_x_238:
        /* <DEDUP_REMOVED lines=9> */
.L_x_241:
[----:B------:R-:W-:Y:S05]  /*7bb0*/  BSYNC B1 ;  /* 0x0000000000017941 */ /* 0x000fea0003800000 */
.L_x_240:
        /* <DEDUP_REMOVED lines=9> */
.L_x_243:
[----:B------:R-:W-:Y:S05]  /*7c50*/  BSYNC B1 ;  /* 0x0000000000017941 */ /* 0x000fea0003800000 */
.L_x_242:
        /* <DEDUP_REMOVED lines=9> */
.L_x_245:
[----:B------:R-:W-:Y:S05]  /*7cf0*/  BSYNC B1 ;  /* 0x0000000000017941 */ /* 0x000fea0003800000 */
.L_x_244:
        /* <DEDUP_REMOVED lines=9> */
.L_x_247:
[----:B------:R-:W-:Y:S05]  /*7d90*/  BSYNC B1 ;  /* 0x0000000000017941 */ /* 0x000fea0003800000 */
.L_x_246:
        /* <DEDUP_REMOVED lines=9> */
.L_x_249:
[----:B------:R-:W-:Y:S05]  /*7e30*/  BSYNC B1 ;  /* 0x0000000000017941 */ /* 0x000fea0003800000 */
.L_x_248:
        /* <DEDUP_REMOVED lines=9> */
.L_x_251:
[----:B------:R-:W-:Y:S05]  /*7ed0*/  BSYNC B1 ;  /* 0x0000000000017941 */ /* 0x000fea0003800000 */
.L_x_250:
        /* <DEDUP_REMOVED lines=9> */
.L_x_253:
[----:B------:R-:W-:Y:S05]  /*7f70*/  BSYNC B1 ;  /* 0x0000000000017941 */ /* 0x000fea0003800000 */
.L_x_252:
        /* <DEDUP_REMOVED lines=9> */
.L_x_255:
[----:B------:R-:W-:Y:S05]  /*8010*/  BSYNC B1 ;  /* 0x0000000000017941 */ /* 0x000fea0003800000 */
.L_x_254:
        /* <DEDUP_REMOVED lines=9> */
.L_x_257:
[----:B------:R-:W-:Y:S05]  /*80b0*/  BSYNC B1 ;  /* 0x0000000000017941 */ /* 0x000fea0003800000 */
.L_x_256:
        /* <DEDUP_REMOVED lines=9> */
.L_x_259:
[----:B------:R-:W-:Y:S05]  /*8150*/  BSYNC B1 ;  /* 0x0000000000017941 */ /* 0x000fea0003800000 */
.L_x_258:
        /* <DEDUP_REMOVED lines=9> */
.L_x_261:
[----:B------:R-:W-:Y:S05]  /*81f0*/  BSYNC B1 ;  /* 0x0000000000017941 */ /* 0x000fea0003800000 */
.L_x_260:
        /* <DEDUP_REMOVED lines=9> */
.L_x_263:
[----:B------:R-:W-:Y:S05]  /*8290*/  BSYNC B1 ;  /* 0x0000000000017941 */ /* 0x000fea0003800000 */
.L_x_262:
        /* <DEDUP_REMOVED lines=9> */
.L_x_265:
[----:B------:R-:W-:Y:S05]  /*8330*/  BSYNC B1 ;  /* 0x0000000000017941 */ /* 0x000fea0003800000 */
.L_x_264:
        /* <DEDUP_REMOVED lines=9> */
.L_x_267:
[----:B------:R-:W-:Y:S05]  /*83d0*/  BSYNC B1 ;  /* 0x0000000000017941 */ /* 0x000fea0003800000 */
.L_x_266:
        /* <DEDUP_REMOVED lines=9> */
.L_x_269:
[----:B------:R-:W-:Y:S05]  /*8470*/  BSYNC B1 ;  /* 0x0000000000017941 */ /* 0x000fea0003800000 */
.L_x_268:
        /* <DEDUP_REMOVED lines=9> */
.L_x_271:
[----:B------:R-:W-:Y:S05]  /*8510*/  BSYNC B1 ;  /* 0x0000000000017941 */ /* 0x000fea0003800000 */
.L_x_270:
        /* <DEDUP_REMOVED lines=9> */
.L_x_273:
[----:B------:R-:W-:Y:S05]  /*85b0*/  BSYNC B1 ;  /* 0x0000000000017941 */ /* 0x000fea0003800000 */
.L_x_272:
        /* <DEDUP_REMOVED lines=9> */
.L_x_275:
[----:B------:R-:W-:Y:S05]  /*8650*/  BSYNC B1 ;  /* 0x0000000000017941 */ /* 0x000fea0003800000 */
.L_x_274:
        /* <DEDUP_REMOVED lines=9> */
.L_x_277:
[----:B------:R-:W-:Y:S05]  /*86f0*/  BSYNC B1 ;  /* 0x0000000000017941 */ /* 0x000fea0003800000 */
.L_x_276:
        /* <DEDUP_REMOVED lines=9> */
.L_x_279:
[----:B------:R-:W-:Y:S05]  /*8790*/  BSYNC B1 ;  /* 0x0000000000017941 */ /* 0x000fea0003800000 */
.L_x_278:
[----:B0----5:R-:W-:Y:S01]  /*87a0*/  IMAD.U32 R3, R154, 0x10000, RZ ;  /* 0x000100009a037824 */ /* 0x021fe200078e00ff */
[----:B------:R-:W-:Y:S01]  /*87b0*/  ISETP.GT.AND P2, PT, R0, 0x78, P1 ;  /* 0x000000780000780c */ /* 0x000fe20000f44270 */
[----:B------:R-:W-:Y:S02]  /*87c0*/  BSSY B1, `(.L_x_280) ;  /* 0x0000007000017945 */ /* 0x000fe40003800000 */
[----:B-1----:R-:W-:-:S04]  /*87d0*/  FMUL R4, R3, R156 ;  /* 0x0000009c03047220 */ /* 0x002fc80000400000 */
[----:B------:R-:W-:-:S05]  /*87e0*/  FFMA R4, R85, R155, R4 ;  /* 0x0000009b55047223 */ /* 0x000fca0000000004 */
[----:B------:R-:W-:-:S05]  /*87f0*/  F2FP.BF16.F32.PACK_AB R4, RZ, R4 ;  /* 0x00000004ff04723e */ /* 0x000fca00000010ff */
[----:B------:R0:W-:Y:S01]  /*8800*/  @P0 STG.E.U16 desc[UR36][R6.64+0xf2], R4 ;  /* 0x0000f20406000986 */ /* 0x0001e2000c101524 */
[----:B------:R-:W-:Y:S05]  /*8810*/  @!P2 BRA `(.L_x_281) ;  /* 0x000000000004a947 */ /* 0x000fea0003800000 */
[----:B------:R1:W5:Y:S02]  /*8820*/  LDG.E.LTC128B.U16 R154, desc[UR36][R10.64+0xf0] ;  /* 0x0000f0240a9a7981 */ /* 0x000364000c1e1520 */
.L_x_281:
[----:B------:R-:W-:Y:S05]  /*8830*/  BSYNC B1 ;  /* 0x0000000000017941 */ /* 0x000fea0003800000 */
.L_x_280:
[----:B-----5:R-:W-:Y:S01]  /*8840*/  IMAD.U32 R3, R154, 0x10000, RZ ;  /* 0x000100009a037824 */ /* 0x020fe200078e00ff */
[----:B------:R-:W-:Y:S01]  /*8850*/  @P2 MOV R5, R9 ;  /* 0x0000000900052202 */ /* 0x000fe20000000f00 */
[----:B0-----:R-:W-:Y:S01]  /*8860*/  @P2 IMAD.MOV.U32 R4, RZ, RZ, R8 ;  /* 0x000000ffff042224 */ /* 0x001fe200078e0008 */
[----:B------:R-:W-:Y:S01]  /*8870*/  ISETP.GT.AND P1, PT, R0, 0x79, P1 ;  /* 0x000000790000780c */ /* 0x000fe20000f24270 */
[----:B------:R-:W-:Y:S01]  /*8880*/  FMUL R3, R3, R156 ;  /* 0x0000009c03037220 */ /* 0x000fe20000400000 */
[----:B------:R-:W-:Y:S03]  /*8890*/  BSSY B1, `(.L_x_282) ;  /* 0x0000006000017945 */ /* 0x000fe60003800000 */
[----:B------:R-:W-:-:S05]  /*88a0*/  FFMA R3, R86, R155, R3 ;  /* 0x0000009b56037223 */ /* 0x000fca0000000003 */
[----:B------:R-:W-:-:S05]  /*88b0*/  F2FP.BF16.F32.PACK_AB R3, RZ, R3 ;  /* 0x00000003ff03723e */ /* 0x000fca00000010ff */
[----:B------:R0:W-:Y:S01]  /*88c0*/  @P2 STG.E.U16 desc[UR36][R4.64+0xf0], R3 ;  /* 0x0000f00304002986 */ /* 0x0001e2000c101524 */
[----:B------:R-:W-:Y:S05]  /*88d0*/  @!P1 BRA `(.L_x_283) ;  /* 0x0000000000049947 */ /* 0x000fea0003800000 */
[----:B------:R0:W5:Y:S02]  /*88e0*/  LDG.E.LTC128B.U16 R154, desc[UR36][R10.64+0xf2] ;  /* 0x0000f2240a9a7981 */ /* 0x000164000c1e1520 */
.L_x_283:
[----:B------:R-:W-:Y:S05]  /*88f0*/  BSYNC B1 ;  /* 0x0000000000017941 */ /* 0x000fea0003800000 */
.L_x_282:
[----:B------:R-:W-:Y:S05]  /*8900*/  @!P1 BRA `(.L_x_284) ;  /* 0x00000024004c9947 */ /* 0x000fea0003800000 */
[----:B0----5:R-:W-:-:S04]  /*8910*/  IMAD.U32 R3, R154, 0x10000, RZ ;  /* 0x000100009a037824 */ /* 0x021fc800078e00ff */
[----:B------:R-:W-:-:S04]  /*8920*/  FMUL R0, R3, R156 ;  /* 0x0000009c03007220 */ /* 0x000fc80000400000 */
[----:B------:R-:W-:-:S05]  /*8930*/  FFMA R0, R87, R155, R0 ;  /* 0x0000009b57007223 */ /* 0x000fca0000000000 */
[----:B------:R-:W-:-:S05]  /*8940*/  F2FP.BF16.F32.PACK_AB R0, RZ, R0 ;  /* 0x00000000ff00723e */ /* 0x000fca00000010ff */
[----:B------:R0:W-:Y:S01]  /*8950*/  STG.E.U16 desc[UR36][R8.64+0xf2], R0 ;  /* 0x0000f20008007986 */ /* 0x0001e2000c101524 */
[----:B------:R-:W-:Y:S05]  /*8960*/  BRA `(.L_x_284) ;  /* 0x0000002400347947 */ /* 0x000fea0003800000 */
.L_x_33:
[----:B------:R-:W-:Y:S01]  /*8970*/  ULDC.64 UR4, c[0x0][0x5c0] ;  /* 0x0001700000047ab9 */ /* 0x000fe20000000a00 */
[-C--:B------:R-:W-:Y:S01]  /*8980*/  FMUL R88, R88, R155.reuse ;  /* 0x0000009b58587220 */ /* 0x080fe20000400000 */
[----:B------:R-:W-:Y:S01]  /*8990*/  LEA R6, P0, R168, UR4, 0x1 ;  /* 0x00000004a8067c11 */ /* 0x000fe2000f8008ff */
[----:B------:R-:W-:Y:S01]  /*89a0*/  IMAD.SHL.U32 R11, R4, 0x10, RZ ;  /* 0x00000010040b7824 */ /* 0x000fe200078e00ff */
[----:B------:R-:W-:Y:S01]  /*89b0*/  ISETP.GT.AND P2, PT, R0, 0x1, P3 ;  /* 0x000000010000780c */ /* 0x000fe20001f44270 */
[-C--:B------:R-:W-:Y:S01]  /*89c0*/  FMUL R89, R89, R155.reuse ;  /* 0x0000009b59597220 */ /* 0x080fe20000400000 */
[----:B------:R-:W-:Y:S01]  /*89d0*/  LEA.HI.X R7, R168, UR5, R167, 0x1, P0 ;  /* 0x00000005a8077c11 */ /* 0x000fe200080f0ca7 */
[-C--:B------:R-:W-:Y:S01]  /*89e0*/  FMUL R90, R90, R155.reuse ;  /* 0x0000009b5a5a7220 */ /* 0x080fe20000400000 */
[----:B------:R-:W-:Y:S01]  /*89f0*/  ISETP.GT.AND P0, PT, R3, 0x8, PT ;  /* 0x000000080300780c */ /* 0x000fe20003f04270 */
[-C--:B------:R-:W-:Y:S01]  /*8a00*/  FMUL R91, R91, R155.reuse ;  /* 0x0000009b5b5b7220 */ /* 0x080fe20000400000 */
[----:B------:R-:W-:Y:S01]  /*8a10*/  F2FP.BF16.F32.PACK_AB R88, RZ, R88 ;  /* 0x00000058ff58723e */ /* 0x000fe200000010ff */
[-C--:B------:R-:W-:Y:S01]  /*8a20*/  FMUL R92, R92, R155.reuse ;  /* 0x0000009b5c5c7220 */ /* 0x080fe20000400000 */
[----:B------:R-:W-:Y:S01]  /*8a30*/  ISETP.GT.AND P4, PT, R0, RZ, P0 ;  /* 0x000000ff0000720c */ /* 0x000fe20000784270 */
[-C--:B------:R-:W-:Y:S01]  /*8a40*/  FMUL R93, R93, R155.reuse ;  /* 0x0000009b5d5d7220 */ /* 0x080fe20000400000 */
[----:B------:R-:W-:Y:S01]  /*8a50*/  SHF.L.U64.HI R9, R4, 0x4, R5 ;  /* 0x0000000404097819 */ /* 0x000fe20000010205 */
[----:B------:R-:W-:Y:S01]  /*8a60*/  @P1 STG.E.U16 desc[UR36][R6.64], R88 ;  /* 0x0000005806001986 */ /* 0x000fe2000c101524 */
[----:B------:R-:W-:Y:S01]  /*8a70*/  IADD3 R12, P5, R11, R6, RZ ;  /* 0x000000060b0c7210 */ /* 0x000fe20007fbe0ff */
[-C--:B------:R-:W-:Y:S01]  /*8a80*/  FMUL R94, R94, R155.reuse ;  /* 0x0000009b5e5e7220 */ /* 0x080fe20000400000 */
[----:B------:R-:W-:Y:S01]  /*8a90*/  ISETP.GT.AND P1, PT, R0, 0x1, P0 ;  /* 0x000000010000780c */ /* 0x000fe20000724270 */
[----:B------:R-:W-:Y:S01]  /*8aa0*/  FMUL R95, R95, R155 ;  /* 0x0000009b5f5f7220 */ /* 0x000fe20000400000 */
[----:B------:R-:W-:Y:S01]  /*8ab0*/  F2FP.BF16.F32.PACK_AB R89, RZ, R89 ;  /* 0x00000059ff59723e */ /* 0x000fe200000010ff */
[----:B------:R-:W-:Y:S01]  /*8ac0*/  IMAD.X R13, R9, 0x1, R7, P5 ;  /* 0x00000001090d7824 */ /* 0x000fe200028e0607 */
[----:B------:R-:W-:Y:S01]  /*8ad0*/  F2FP.BF16.F32.PACK_AB R90, RZ, R90 ;  /* 0x0000005aff5a723e */ /* 0x000fe200000010ff */
[----:B------:R-:W-:Y:S01]  /*8ae0*/  FMUL R96, R96, R155 ;  /* 0x0000009b60607220 */ /* 0x000fe20000400000 */
[----:B------:R-:W-:Y:S01]  /*8af0*/  F2FP.BF16.F32.PACK_AB R91, RZ, R91 ;  /* 0x0000005bff5b723e */ /* 0x000fe200000010ff */
[----:B------:R-:W-:Y:S01]  /*8b00*/  @P2 STG.E.U16 desc[UR36][R6.64+0x2], R89 ;  /* 0x0000025906002986 */ /* 0x000fe2000c101524 */
[C---:B------:R-:W-:Y:S01]  /*8b10*/  ISETP.GT.AND P5, PT, R0.reuse, 0x9, P3 ;  /* 0x000000090000780c */ /* 0x040fe20001fa4270 */
[-C--:B------:R-:W-:Y:S01]  /*8b20*/  FMUL R97, R97, R155.reuse ;  /* 0x0000009b61617220 */ /* 0x080fe20000400000 */
[C---:B------:R-:W-:Y:S01]  /*8b30*/  ISETP.GT.AND P2, PT, R0.reuse, 0x8, P0 ;  /* 0x000000080000780c */ /* 0x040fe20000744270 */
[----:B------:R-:W-:Y:S01]  /*8b40*/  @P4 STG.E.U16 desc[UR36][R12.64], R90 ;  /* 0x0000005a0c004986 */ /* 0x000fe2000c101524 */
[----:B------:R-:W-:Y:S01]  /*8b50*/  ISETP.GT.AND P4, PT, R0, 0x8, P3 ;  /* 0x000000080000780c */ /* 0x000fe20001f84270 */
[-C--:B------:R-:W-:Y:S01]  /*8b60*/  FMUL R98, R98, R155.reuse ;  /* 0x0000009b62627220 */ /* 0x080fe20000400000 */
[----:B------:R-:W-:Y:S01]  /*8b70*/  F2FP.BF16.F32.PACK_AB R92, RZ, R92 ;  /* 0x0000005cff5c723e */ /* 0x000fe200000010ff */
[----:B------:R-:W-:Y:S01]  /*8b80*/  @P1 STG.E.U16 desc[UR36][R12.64+0x2], R91 ;  /* 0x0000025b0c001986 */ /* 0x000fe2000c101524 */
[----:B------:R-:W-:Y:S01]  /*8b90*/  ISETP.GT.AND P1, PT, R0, 0x9, P0 ;  /* 0x000000090000780c */ /* 0x000fe20000724270 */
[----:B------:R-:W-:Y:S01]  /*8ba0*/  FMUL R99, R99, R155 ;  /* 0x0000009b63637220 */ /* 0x000fe20000400000 */
[----:B------:R-:W-:Y:S01]  /*8bb0*/  F2FP.BF16.F32.PACK_AB R93, RZ, R93 ;  /* 0x0000005dff5d723e */ /* 0x000fe200000010ff */
[-C--:B------:R-:W-:Y:S01]  /*8bc0*/  FMUL R100, R100, R155.reuse ;  /* 0x0000009b64647220 */ /* 0x080fe20000400000 */
[----:B------:R-:W-:Y:S01]  /*8bd0*/  F2FP.BF16.F32.PACK_AB R94, RZ, R94 ;  /* 0x0000005eff5e723e */ /* 0x000fe200000010ff */
[----:B------:R-:W-:Y:S01]  /*8be0*/  FMUL R101, R101, R155 ;  /* 0x0000009b65657220 */ /* 0x000fe20000400000 */
[----:B------:R-:W-:Y:S01]  /*8bf0*/  F2FP.BF16.F32.PACK_AB R95, RZ, R95 ;  /* 0x0000005fff5f723e */ /* 0x000fe200000010ff */
[-C--:B------:R-:W-:Y:S01]  /*8c00*/  FMUL R102, R102, R155.reuse ;  /* 0x0000009b66667220 */ /* 0x080fe20000400000 */
[----:B------:R-:W-:Y:S01]  /*8c10*/  F2FP.BF16.F32.PACK_AB R96, RZ, R96 ;  /* 0x00000060ff60723e */ /* 0x000fe200000010ff */
[----:B------:R-:W-:Y:S01]  /*8c20*/  @P4 STG.E.U16 desc[UR36][R6.64+0x10], R92 ;  /* 0x0000105c06004986 */ /* 0x000fe2000c101524 */
[C---:B------:R-:W-:Y:S01]  /*8c30*/  ISETP.GT.AND P4, PT, R0.reuse, 0x10, P3 ;  /* 0x000000100000780c */ /* 0x040fe20001f84270 */
[----:B------:R-:W-:Y:S01]  /*8c40*/  FMUL R103, R103, R155 ;  /* 0x0000009b67677220 */ /* 0x000fe20000400000 */
[----:B------:R-:W-:Y:S01]  /*8c50*/  F2FP.BF16.F32.PACK_AB R97, RZ, R97 ;  /* 0x00000061ff61723e */ /* 0x000fe200000010ff */
[----:B------:R-:W-:Y:S01]  /*8c60*/  @P5 STG.E.U16 desc[UR36][R6.64+0x12], R93 ;  /* 0x0000125d06005986 */ /* 0x000fe2000c101524 */
[----:B------:R-:W-:Y:S01]  /*8c70*/  ISETP.GT.AND P5, PT, R0, 0x11, P0 ;  /* 0x000000110000780c */ /* 0x000fe200007a4270 */
        /* <DEDUP_REMOVED lines=74> */
[----:B------:R-:W-:Y:S01]  /*9120*/  FMUL R125, R125, R155 ;  /* 0x0000009b7d7d7220 */ /* 0x000fe20000400000 */
[----:B------:R-:W-:Y:S01]  /*9130*/  F2FP.BF16.F32.PACK_AB R119, RZ, R119 ;  /* 0x00000077ff77723e */ /* 0x000fe200000010ff */
[-C--:B------:R-:W-:Y:S01]  /*9140*/  FMUL R126, R126, R155.reuse ;  /* 0x0000009b7e7e7220 */ /* 0x080fe20000400000 */
[----:B------:R-:W-:Y:S01]  /*9150*/  F2FP.BF16.F32.PACK_AB R120, RZ, R120 ;  /* 0x00000078ff78723e */ /* 0x000fe200000010ff */
        /* <DEDUP_REMOVED lines=66> */
[----:B------:R-:W-:Y:S01]  /*9580*/  IMAD.SHL.U32 R23, R4, 0x100, RZ ;  /* 0x0000010004177824 */ /* 0x000fe200078e00ff */
[----:B------:R-:W-:Y:S01]  /*9590*/  F2FP.BF16.F32.PACK_AB R140, RZ, R140 ;  /* 0x0000008cff8c723e */ /* 0x000fe200000010ff */
[----:B------:R-:W-:Y:S01]  /*95a0*/  @P1 STG.E.U16 desc[UR36][R6.64+0x90], R124 ;  /* 0x0000907c06001986 */ /* 0x000fe2000c101524 */
[----:B------:R-:W-:Y:S01]  /*95b0*/  ISETP.GT.AND P1, PT, R0, 0x50, P3 ;  /* 0x000000500000780c */ /* 0x000fe20001f24270 */
[----:B------:R-:W-:Y:S01]  /*95c0*/  FMUL R146, R146, R155 ;  /* 0x0000009b92927220 */ /* 0x000fe20000400000 */
[----:B------:R-:W-:Y:S01]  /*95d0*/  F2FP.BF16.F32.PACK_AB R141, RZ, R141 ;  /* 0x0000008dff8d723e */ /* 0x000fe200000010ff */
[----:B------:R-:W-:Y:S01]  /*95e0*/  @P2 STG.E.U16 desc[UR36][R6.64+0x92], R125 ;  /* 0x0000927d06002986 */ /* 0x000fe2000c101524 */
[C---:B------:R-:W-:Y:S01]  /*95f0*/  ISETP.GT.AND P2, PT, R0.reuse, 0x51, P3 ;  /* 0x000000510000780c */ /* 0x040fe20001f44270 */
[-C--:B------:R-:W-:Y:S01]  /*9600*/  FMUL R147, R147, R155.reuse ;  /* 0x0000009b93937220 */ /* 0x080fe20000400000 */
        /* <DEDUP_REMOVED lines=11> */
[-C--:B------:R-:W-:Y:S01]  /*96c0*/  FMUL R150, R150, R155.reuse ;  /* 0x0000009b96967220 */ /* 0x080fe20000400000 */
[----:B------:R-:W-:Y:S01]  /*96d0*/  SHF.L.U64.HI R21, R4, 0x8, R5 ;  /* 0x0000000804157819 */ /* 0x000fe20000010205 */
[----:B------:R-:W-:Y:S01]  /*96e0*/  @P2 STG.E.U16 desc[UR36][R6.64+0xa2], R129 ;  /* 0x0000a28106002986 */ /* 0x000fe2000c101524 */
[C---:B------:R-:W-:Y:S01]  /*96f0*/  ISETP.GT.AND P2, PT, R0.reuse, 0x59, P3 ;  /* 0x000000590000780c */ /* 0x040fe20001f44270 */
        /* <DEDUP_REMOVED lines=58> */
[----:B------:R-:W-:Y:S01]  /*9aa0*/  @P2 STG.E.U16 desc[UR36][R12.64+0xd0], R142 ;  /* 0x0000d08e0c002986 */ /* 0x000fe2000c101524 */
[----:B------:R-:W-:Y:S01]  /*9ab0*/  F2FP.BF16.F32.PACK_AB R34, RZ, R34 ;  /* 0x00000022ff22723e */ /* 0x000fe200000010ff */
[----:B------:R-:W-:Y:S01]  /*9ac0*/  FMUL R40, R40, R155 ;  /* 0x0000009b28287220 */ /* 0x000fe20000400000 */
[----:B------:R-:W-:Y:S01]  /*9ad0*/  F2FP.BF16.F32.PACK_AB R35, RZ, R35 ;  /* 0x00000023ff23723e */ /* 0x000fe200000010ff */
        /* <DEDUP_REMOVED lines=8> */
[----:B------:R-:W-:Y:S01]  /*9b60*/  @P1 IMAD.MOV.U32 R4, RZ, RZ, R6 ;  /* 0x000000ffff041224 */ /* 0x000fe200078e0006 */
[----:B------:R-:W-:Y:S01]  /*9b70*/  F2FP.BF16.F32.PACK_AB R38, RZ, R38 ;  /* 0x00000026ff26723e */ /* 0x000fe200000010ff */
[----:B------:R-:W-:Y:S01]  /*9b80*/  @P1 IMAD.MOV.U32 R5, RZ, RZ, R7 ;  /* 0x000000ffff051224 */ /* 0x000fe200078e0007 */
[----:B------:R-:W-:Y:S01]  /*9b90*/  F2FP.BF16.F32.PACK_AB R39, RZ, R39 ;  /* 0x00000027ff27723e */ /* 0x000fe200000010ff */
[-C--:B------:R-:W-:Y:S01]  /*9ba0*/  FMUL R43, R43, R155.reuse ;  /* 0x0000009b2b2b7220 */ /* 0x080fe20000400000 */
[----:B------:R-:W-:Y:S01]  /*9bb0*/  F2FP.BF16.F32.PACK_AB R40, RZ, R40 ;  /* 0x00000028ff28723e */ /* 0x000fe200000010ff */
[-C--:B------:R-:W-:Y:S01]  /*9bc0*/  FMUL R44, R44, R155.reuse ;  /* 0x0000009b2c2c7220 */ /* 0x080fe20000400000 */
[----:B------:R0:W-:Y:S01]  /*9bd0*/  @P1 STG.E.U16 desc[UR36][R4.64+0xe2], R145 ;  /* 0x0000e29104001986 */ /* 0x0001e2000c101524 */
[----:B------:R-:W-:Y:S01]  /*9be0*/  IADD3 R14, P1, P2, R11, R6, R23 ;  /* 0x000000060b0e7210 */ /* 0x000fe20007a3e017 */
[----:B------:R-:W-:Y:S01]  /*9bf0*/  FMUL R45, R45, R155 ;  /* 0x0000009b2d2d7220 */ /* 0x000fe20000400000 */
[----:B------:R-:W-:Y:S01]  /*9c00*/  F2FP.BF16.F32.PACK_AB R41, RZ, R41 ;  /* 0x00000029ff29723e */ /* 0x000fe200000010ff */
[----:B------:R-:W-:Y:S01]  /*9c10*/  FMUL R46, R46, R155 ;  /* 0x0000009b2e2e7220 */ /* 0x000fe20000400000 */
[----:B------:R-:W-:Y:S01]  /*9c20*/  IADD3.X R15, R9, R7, R21, P1, P2 ;  /* 0x00000007090f7210 */ /* 0x000fe20000fe4415 */
[-C--:B------:R-:W-:Y:S01]  /*9c30*/  FMUL R47, R47, R155.reuse ;  /* 0x0000009b2f2f7220 */ /* 0x080fe20000400000 */
[C---:B------:R-:W-:Y:S01]  /*9c40*/  ISETP.GT.AND P1, PT, R3.reuse, 0x80, PT ;  /* 0x000000800300780c */ /* 0x040fe20003f24270 */
[-C--:B------:R-:W-:Y:S01]  /*9c50*/  FMUL R48, R48, R155.reuse ;  /* 0x0000009b30307220 */ /* 0x080fe20000400000 */
[----:B------:R-:W-:Y:S01]  /*9c60*/  ISETP.GT.AND P2, PT, R3, 0x88, PT ;  /* 0x000000880300780c */ /* 0x000fe20003f44270 */
[----:B------:R-:W-:Y:S01]  /*9c70*/  FMUL R49, R49, R155 ;  /* 0x0000009b31317220 */ /* 0x000fe20000400000 */
[----:B------:R-:W-:Y:S01]  /*9c80*/  F2FP.BF16.F32.PACK_AB R42, RZ, R42 ;  /* 0x0000002aff2a723e */ /* 0x000fe200000010ff */
[----:B0-----:R-:W-:Y:S01]  /*9c90*/  @P5 IMAD.MOV.U32 R4, RZ, RZ, R12 ;  /* 0x000000ffff045224 */ /* 0x001fe200078e000c */
[----:B------:R-:W-:Y:S01]  /*9ca0*/  F2FP.BF16.F32.PACK_AB R43, RZ, R43 ;  /* 0x0000002bff2b723e */ /* 0x000fe200000010ff */
[----:B------:R-:W-:Y:S01]  /*9cb0*/  @P5 IMAD.MOV.U32 R5, RZ, RZ, R13 ;  /* 0x000000ffff055224 */ /* 0x000fe200078e000d */
[----:B------:R-:W-:Y:S01]  /*9cc0*/  F2FP.BF16.F32.PACK_AB R44, RZ, R44 ;  /* 0x0000002cff2c723e */ /* 0x000fe200000010ff */
[----:B------:R-:W-:Y:S01]  /*9cd0*/  FMUL R50, R50, R155 ;  /* 0x0000009b32327220 */ /* 0x000fe20000400000 */
[----:B------:R-:W-:Y:S01]  /*9ce0*/  F2FP.BF16.F32.PACK_AB R45, RZ, R45 ;  /* 0x0000002dff2d723e */ /* 0x000fe200000010ff */
[-C--:B------:R-:W-:Y:S01]  /*9cf0*/  FMUL R51, R51, R155.reuse ;  /* 0x0000009b33337220 */ /* 0x080fe20000400000 */
[----:B------:R0:W-:Y:S01]  /*9d00*/  @P5 STG.E.U16 desc[UR36][R4.64+0xe0], R146 ;  /* 0x0000e09204005986 */ /* 0x0001e2000c101524 */
[----:B------:R-:W-:Y:S01]  /*9d10*/  ISETP.GT.AND P5, PT, R0, 0x78, P3 ;  /* 0x000000780000780c */ /* 0x000fe20001fa4270 */
[-C--:B------:R-:W-:Y:S01]  /*9d20*/  FMUL R52, R52, R155.reuse ;  /* 0x0000009b34347220 */ /* 0x080fe20000400000 */
[C---:B------:R-:W-:Y:S01]  /*9d30*/  ISETP.GT.AND P3, PT, R0.reuse, 0x79, P3 ;  /* 0x000000790000780c */ /* 0x040fe20001f64270 */
[----:B------:R-:W-:Y:S01]  /*9d40*/  @P4 STG.E.U16 desc[UR36][R12.64+0xe2], R147 ;  /* 0x0000e2930c004986 */ /* 0x000fe2000c101524 */
[C---:B------:R-:W-:Y:S01]  /*9d50*/  ISETP.GT.AND P4, PT, R0.reuse, 0x78, P0 ;  /* 0x000000780000780c */ /* 0x040fe20000784270 */
[-C--:B------:R-:W-:Y:S01]  /*9d60*/  FMUL R53, R53, R155.reuse ;  /* 0x0000009b35357220 */ /* 0x080fe20000400000 */
[----:B------:R-:W-:Y:S01]  /*9d70*/  ISETP.GT.AND P0, PT, R0, 0x79, P0 ;  /* 0x000000790000780c */ /* 0x000fe20000704270 */
[-C--:B------:R-:W-:Y:S01]  /*9d80*/  FMUL R54, R54, R155.reuse ;  /* 0x0000009b36367220 */ /* 0x080fe20000400000 */
[----:B------:R-:W-:Y:S01]  /*9d90*/  F2FP.BF16.F32.PACK_AB R46, RZ, R46 ;  /* 0x0000002eff2e723e */ /* 0x000fe200000010ff */
[----:B------:R-:W-:Y:S01]  /*9da0*/  FMUL R55, R55, R155 ;  /* 0x0000009b37377220 */ /* 0x000fe20000400000 */
[----:B------:R-:W-:Y:S01]  /*9db0*/  F2FP.BF16.F32.PACK_AB R47, RZ, R47 ;  /* 0x0000002fff2f723e */ /* 0x000fe200000010ff */
[-C--:B------:R-:W-:Y:S01]  /*9dc0*/  FMUL R56, R56, R155.reuse ;  /* 0x0000009b38387220 */ /* 0x080fe20000400000 */
[----:B------:R-:W-:Y:S01]  /*9dd0*/  F2FP.BF16.F32.PACK_AB R48, RZ, R48 ;  /* 0x00000030ff30723e */ /* 0x000fe200000010ff */
[----:B------:R-:W-:Y:S01]  /*9de0*/  @P5 STG.E.U16 desc[UR36][R6.64+0xf0], R148 ;  /* 0x0000f09406005986 */ /* 0x000fe2000c101524 */
[----:B0-----:R-:W-:Y:S01]  /*9df0*/  IADD3 R4, P5, R23, R6, RZ ;  /* 0x0000000617047210 */ /* 0x001fe20007fbe0ff */
[----:B------:R-:W-:Y:S01]  /*9e00*/  FMUL R57, R57, R155 ;  /* 0x0000009b39397220 */ /* 0x000fe20000400000 */
[----:B------:R-:W-:Y:S01]  /*9e10*/  F2FP.BF16.F32.PACK_AB R49, RZ, R49 ;  /* 0x00000031ff31723e */ /* 0x000fe200000010ff */
[----:B------:R0:W-:Y:S01]  /*9e20*/  @P3 STG.E.U16 desc[UR36][R6.64+0xf2], R149 ;  /* 0x0000f29506003986 */ /* 0x0001e2000c101524 */
[C---:B------:R-:W-:Y:S01]  /*9e30*/  ISETP.GT.AND P3, PT, R0.reuse, RZ, P1 ;  /* 0x000000ff0000720c */ /* 0x040fe20000f64270 */
[----:B------:R-:W-:Y:S01]  /*9e40*/  IMAD.X R5, R21, 0x1, R7, P5 ;  /* 0x0000000115057824 */ /* 0x000fe200028e0607 */
[C---:B------:R-:W-:Y:S01]  /*9e50*/  ISETP.GT.AND P5, PT, R0.reuse, RZ, P2 ;  /* 0x000000ff0000720c */ /* 0x040fe200017a4270 */
        /* <DEDUP_REMOVED lines=11> */
[-C--:B0-----:R-:W-:Y:S01]  /*9f10*/  IADD3 R6, P3, R11, R4.reuse, RZ ;  /* 0x000000040b067210 */ /* 0x081fe20007f7e0ff */
[----:B------:R-:W-:Y:S01]  /*9f20*/  FMUL R61, R61, R155 ;  /* 0x0000009b3d3d7220 */ /* 0x000fe20000400000 */
[----:B------:R-:W-:Y:S01]  /*9f30*/  F2FP.BF16.F32.PACK_AB R53, RZ, R53 ;  /* 0x00000035ff35723e */ /* 0x000fe200000010ff */
[----:B------:R-:W-:Y:S01]  /*9f40*/  @P4 STG.E.U16 desc[UR36][R4.64+0x2], R25 ;  /* 0x0000021904004986 */ /* 0x000fe2000c101524 */
[----:B------:R-:W-:Y:S01]  /*9f50*/  IADD3 R10, P4, R11, R4, RZ ;  /* 0x000000040b0a7210 */ /* 0x000fe20007f9e0ff */
[C-C-:B------:R-:W-:Y:S01]  /*9f60*/  IMAD.X R7, R9.reuse, 0x1, R5.reuse, P3 ;  /* 0x0000000109077824 */ /* 0x140fe200018e0605 */
[----:B------:R-:W-:Y:S01]  /*9f70*/  ISETP.GT.AND P3, PT, R0, 0x9, P2 ;  /* 0x000000090000780c */ /* 0x000fe20001764270 */
[-C--:B------:R-:W-:Y:S01]  /*9f80*/  FMUL R62, R62, R155.reuse ;  /* 0x0000009b3e3e7220 */ /* 0x080fe20000400000 */
[----:B------:R-:W-:Y:S01]  /*9f90*/  F2FP.BF16.F32.PACK_AB R54, RZ, R54 ;  /* 0x00000036ff36723e */ /* 0x000fe200000010ff */
[----:B------:R-:W-:Y:S01]  /*9fa0*/  IMAD.X R11, R9, 0x1, R5, P4 ;  /* 0x00000001090b7824 */ /* 0x000fe200020e0605 */
[----:B------:R-:W-:Y:S01]  /*9fb0*/  ISETP.GT.AND P4, PT, R0, 0x8, P1 ;  /* 0x000000080000780c */ /* 0x000fe20000f84270 */
[----:B------:R-:W-:Y:S01]  /*9fc0*/  FMUL R63, R63, R155 ;  /* 0x0000009b3f3f7220 */ /* 0x000fe20000400000 */
[----:B------:R-:W-:Y:S01]  /*9fd0*/  F2FP.BF16.F32.PACK_AB R55, RZ, R55 ;  /* 0x00000037ff37723e */ /* 0x000fe200000010ff */
[-C--:B------:R-:W-:Y:S01]  /*9fe0*/  FMUL R64, R64, R155.reuse ;  /* 0x0000009b40407220 */ /* 0x080fe20000400000 */
        /* <DEDUP_REMOVED lines=8> */
[-C--:B------:R-:W-:Y:S01]  /*a070*/  FMUL R67, R67, R155.reuse ;  /* 0x0000009b43437220 */ /* 0x080fe20000400000 */
[----:B------:R-:W-:Y:S01]  /*a080*/  @P4 STG.E.U16 desc[UR36][R4.64+0x10], R28 ;  /* 0x0000101c04004986 */ /* 0x000fe2000c101524 */
[----:B------:R-:W-:Y:S01]  /*a090*/  ISETP.GT.AND P4, PT, R0, 0x10, P1 ;  /* 0x000000100000780c */ /* 0x000fe20000f84270 */
[-C--:B------:R-:W-:Y:S01]  /*a0a0*/  FMUL R68, R68, R155.reuse ;  /* 0x0000009b44447220 */ /* 0x080fe20000400000 */
[----:B------:R-:W-:Y:S01]  /*a0b0*/  F2FP.BF16.F32.PACK_AB R58, RZ, R58 ;  /* 0x0000003aff3a723e */ /* 0x000fe200000010ff */
[-C--:B------:R-:W-:Y:S01]  /*a0c0*/  FMUL R69, R69, R155.reuse ;  /* 0x0000009b45457220 */ /* 0x080fe20000400000 */
[----:B------:R-:W-:Y:S01]  /*a0d0*/  @P5 STG.E.U16 desc[UR36][R4.64+0x12], R29 ;  /* 0x0000121d04005986 */ /* 0x000fe2000c101524 */
[----:B------:R-:W-:Y:S01]  /*a0e0*/  ISETP.GT.AND P5, PT, R0, 0x11, P1 ;  /* 0x000000110000780c */ /* 0x000fe20000fa4270 */
[----:B------:R-:W-:Y:S01]  /*a0f0*/  FMUL R70, R70, R155 ;  /* 0x0000009b46467220 */ /* 0x000fe20000400000 */
[----:B------:R-:W-:Y:S01]  /*a100*/  F2FP.BF16.F32.PACK_AB R59, RZ, R59 ;  /* 0x0000003bff3b723e */ /* 0x000fe200000010ff */
[----:B------:R0:W-:Y:S01]  /*a110*/  @P0 STG.E.U16 desc[UR36][R6.64+0x10], R30 ;  /* 0x0000101e06000986 */ /* 0x0001e2000c101524 */
        /* <DEDUP_REMOVED lines=13> */
[--C-:B0-----:R-:W-:Y:S01]  /*a1f0*/  @P0 IMAD.MOV.U32 R7, RZ, RZ, R15.reuse ;  /* 0x000000ffff070224 */ /* 0x101fe200078e000f */
[----:B------:R-:W-:Y:S01]  /*a200*/  @P0 MOV R6, R14 ;  /* 0x0000000e00060202 */ /* 0x000fe20000000f00 */
[----:B------:R-:W-:Y:S01]  /*a210*/  FMUL R74, R74, R155 ;  /* 0x0000009b4a4a7220 */ /* 0x000fe20000400000 */
[----:B------:R-:W-:Y:S01]  /*a220*/  F2FP.BF16.F32.PACK_AB R63, RZ, R63 ;  /* 0x0000003fff3f723e */ /* 0x000fe200000010ff */
[-C--:B------:R-:W-:Y:S01]  /*a230*/  FMUL R75, R75, R155.reuse ;  /* 0x0000009b4b4b7220 */ /* 0x080fe20000400000 */
[----:B------:R-:W-:Y:S01]  /*a240*/  F2FP.BF16.F32.PACK_AB R64, RZ, R64 ;  /* 0x00000040ff40723e */ /* 0x000fe200000010ff */
[----:B------:R0:W-:Y:S01]  /*a250*/  @P0 STG.E.U16 desc[UR36][R6.64+0x20], R34 ;  /* 0x0000202206000986 */ /* 0x0001e2000c101524 */
        /* <DEDUP_REMOVED lines=11> */
[--C-:B0-----:R-:W-:Y:S01]  /*a310*/  @P3 IMAD.MOV.U32 R6, RZ, RZ, R14.reuse ;  /* 0x000000ffff063224 */ /* 0x101fe200078e000e */
[----:B------:R-:W-:Y:S01]  /*a320*/  F2FP.BF16.F32.PACK_AB R70, RZ, R70 ;  /* 0x00000046ff46723e */ /* 0x000fe200000010ff */
[--C-:B------:R-:W-:Y:S01]  /*a330*/  @P3 IMAD.MOV.U32 R7, RZ, RZ, R15.reuse ;  /* 0x000000ffff073224 */ /* 0x100fe200078e000f */
[----:B------:R-:W-:Y:S01]  /*a340*/  F2FP.BF16.F32.PACK_AB R71, RZ, R71 ;  /* 0x00000047ff47723e */ /* 0x000fe200000010ff */
[-C--:B------:R-:W-:Y:S01]  /*a350*/  FMUL R81, R81, R155.reuse ;  /* 0x0000009b51517220 */ /* 0x080fe20000400000 */
[----:B------:R-:W-:Y:S01]  /*a360*/  F2FP.BF16.F32.PACK_AB R72, RZ, R72 ;  /* 0x00000048ff48723e */ /* 0x000fe200000010ff */
[-C--:B------:R-:W-:Y:S01]  /*a370*/  FMUL R82, R82, R155.reuse ;  /* 0x0000009b52527220 */ /* 0x080fe20000400000 */
[----:B------:R0:W-:Y:S01]  /*a380*/  @P3 STG.E.U16 desc[UR36][R6.64+0x22], R35 ;  /* 0x0000222306003986 */ /* 0x0001e2000c101524 */
        /* <DEDUP_REMOVED lines=11> */
[----:B0-----:R-:W-:Y:S01]  /*a440*/  @P0 IMAD.MOV.U32 R6, RZ, RZ, R14 ;  /* 0x000000ffff060224 */ /* 0x001fe200078e000e */
[----:B------:R-:W-:Y:S01]  /*a450*/  F2FP.BF16.F32.PACK_AB R76, RZ, R76 ;  /* 0x0000004cff4c723e */ /* 0x000fe200000010ff */
[----:B------:R-:W-:Y:S01]  /*a460*/  @P0 IMAD.MOV.U32 R7, RZ, RZ, R15 ;  /* 0x000000ffff070224 */ /* 0x000fe200078e000f */
[----:B------:R-:W-:Y:S01]  /*a470*/  F2FP.BF16.F32.PACK_AB R77, RZ, R77 ;  /* 0x0000004dff4d723e */ /* 0x000fe200000010ff */
[-C--:B------:R-:W-:Y:S01]  /*a480*/  FMUL R86, R86, R155.reuse ;  /* 0x0000009b56567220 */ /* 0x080fe20000400000 */
[----:B------:R-:W-:Y:S01]  /*a490*/  F2FP.BF16.F32.PACK_AB R78, RZ, R78 ;  /* 0x0000004eff4e723e */ /* 0x000fe200000010ff */
[----:B------:R-:W-:Y:S01]  /*a4a0*/  FMUL R87, R87, R155 ;  /* 0x0000009b57577220 */ /* 0x000fe20000400000 */
[----:B------:R0:W-:Y:S01]  /*a4b0*/  @P0 STG.E.U16 desc[UR36][R6.64+0x30], R38 ;  /* 0x0000302606000986 */ /* 0x0001e2000c101524 */
[----:B------:R-:W-:-:S02]  /*a4c0*/  ISETP.GT.AND P0, PT, R0, 0x20, P2 ;  /* 0x000000200000780c */ /* 0x000fc40001704270 */
[----:B------:R-:W-:Y:S02]  /*a4d0*/  F2FP.BF16.F32.PACK_AB R79, RZ, R79 ;  /* 0x0000004fff4f723e */ /* 0x000fe400000010ff */
[----:B------:R-:W-:Y:S02]  /*a4e0*/  F2FP.BF16.F32.PACK_AB R80, RZ, R80 ;  /* 0x00000050ff50723e */ /* 0x000fe400000010ff */
[----:B------:R-:W-:Y:S02]  /*a4f0*/  F2FP.BF16.F32.PACK_AB R81, RZ, R81 ;  /* 0x00000051ff51723e */ /* 0x000fe400000010ff */
[----:B------:R-:W-:Y:S02]  /*a500*/  F2FP.BF16.F32.PACK_AB R82, RZ, R82 ;  /* 0x00000052ff52723e */ /* 0x000fe400000010ff */
[----:B------:R-:W-:Y:S01]  /*a510*/  F2FP.BF16.F32.PACK_AB R83, RZ, R83 ;  /* 0x00000053ff53723e */ /* 0x000fe200000010ff */
[----:B0-----:R-:W-:Y:S01]  /*a520*/  @P3 IMAD.MOV.U32 R6, RZ, RZ, R14 ;  /* 0x000000ffff063224 */ /* 0x001fe200078e000e */
[----:B------:R-:W-:Y:S01]  /*a530*/  F2FP.BF16.F32.PACK_AB R84, RZ, R84 ;  /* 0x00000054ff54723e */ /* 0x000fe200000010ff */
[----:B------:R-:W-:Y:S01]  /*a540*/  @P3 IMAD.MOV.U32 R7, RZ, RZ, R15 ;  /* 0x000000ffff073224 */ /* 0x000fe200078e000f */
[----:B------:R-:W-:-:S02]  /*a550*/  F2FP.BF16.F32.PACK_AB R85, RZ, R85 ;  /* 0x00000055ff55723e */ /* 0x000fc400000010ff */
[----:B------:R-:W-:Y:S02]  /*a560*/  F2FP.BF16.F32.PACK_AB R86, RZ, R86 ;  /* 0x00000056ff56723e */ /* 0x000fe400000010ff */
[----:B------:R0:W-:Y:S01]  /*a570*/  @P3 STG.E.U16 desc[UR36][R6.64+0x32], R39 ;  /* 0x0000322706003986 */ /* 0x0001e2000c101524 */
[C---:B------:R-:W-:Y:S02]  /*a580*/  ISETP.GT.AND P3, PT, R0.reuse, 0x21, P2 ;  /* 0x000000210000780c */ /* 0x040fe40001764270 */
[----:B------:R-:W-:Y:S01]  /*a590*/  F2FP.BF16.F32.PACK_AB R87, RZ, R87 ;  /* 0x00000057ff57723e */ /* 0x000fe200000010ff */
[----:B------:R-:W-:Y:S01]  /*a5a0*/  @P4 STG.E.U16 desc[UR36][R4.64+0x40], R40 ;  /* 0x0000402804004986 */ /* 0x000fe2000c101524 */
[----:B------:R-:W-:-:S03]  /*a5b0*/  ISETP.GT.AND P4, PT, R0, 0x28, P1 ;  /* 0x000000280000780c */ /* 0x000fc60000f84270 */
[----:B------:R-:W-:Y:S01]  /*a5c0*/  @P5 STG.E.U16 desc[UR36][R4.64+0x42], R41 ;  /* 0x0000422904005986 */ /* 0x000fe2000c101524 */
[----:B------:R-:W-:Y:S01]  /*a5d0*/  ISETP.GT.AND P5, PT, R0, 0x29, P1 ;  /* 0x000000290000780c */ /* 0x000fe20000fa4270 */
[----:B0-----:R-:W-:Y:S02]  /*a5e0*/  @P0 IMAD.MOV.U32 R6, RZ, RZ, R14 ;  /* 0x000000ffff060224 */ /* 0x001fe400078e000e */
[----:B------:R-:W-:-:S05]  /*a5f0*/  @P0 IMAD.MOV.U32 R7, RZ, RZ, R15 ;  /* 0x000000ffff070224 */ /* 0x000fca00078e000f */
[----:B------:R0:W-:Y:S01]  /*a600*/  @P0 STG.E.U16 desc[UR36][R6.64+0x40], R42 ;  /* 0x0000402a06000986 */ /* 0x0001e2000c101524 */
[----:B------:R-:W-:Y:S01]  /*a610*/  ISETP.GT.AND P0, PT, R0, 0x28, P2 ;  /* 0x000000280000780c */ /* 0x000fe20001704270 */
[----:B0-----:R-:W-:Y:S02]  /*a620*/  @P3 IMAD.MOV.U32 R6, RZ, RZ, R14 ;  /* 0x000000ffff063224 */ /* 0x001fe400078e000e */
[----:B------:R-:W-:-:S05]  /*a630*/  @P3 IMAD.MOV.U32 R7, RZ, RZ, R15 ;  /* 0x000000ffff073224 */ /* 0x000fca00078e000f */
[----:B------:R0:W-:Y:S01]  /*a640*/  @P3 STG.E.U16 desc[UR36][R6.64+0x42], R43 ;  /* 0x0000422b06003986 */ /* 0x0001e2000c101524 */
[----:B------:R-:W-:-:S03]  /*a650*/  ISETP.GT.AND P3, PT, R0, 0x29, P2 ;  /* 0x000000290000780c */ /* 0x000fc60001764270 */
[----:B------:R-:W-:Y:S01]  /*a660*/  @P4 STG.E.U16 desc[UR36][R4.64+0x50], R44 ;  /* 0x0000502c04004986 */ /* 0x000fe2000c101524 */
[----:B------:R-:W-:-:S03]  /*a670*/  ISETP.GT.AND P4, PT, R0, 0x30, P1 ;  /* 0x000000300000780c */ /* 0x000fc60000f84270 */
[----:B------:R-:W-:Y:S01]  /*a680*/  @P5 STG.E.U16 desc[UR36][R4.64+0x52], R45 ;  /* 0x0000522d04005986 */ /* 0x000fe2000c101524 */
[----:B------:R-:W-:Y:S02]  /*a690*/  ISETP.GT.AND P5, PT, R0, 0x31, P1 ;  /* 0x000000310000780c */ /* 0x000fe40000fa4270 */
[----:B0-----:R-:W-:Y:S01]  /*a6a0*/  @P0 MOV R6, R14 ;  /* 0x0000000e00060202 */ /* 0x001fe20000000f00 */
        /* <DEDUP_REMOVED lines=102> */
[C---:B------:R-:W-:Y:S02]  /*ad10*/  ISETP.GT.AND P3, PT, R0.reuse, 0x78, P1 ;  /* 0x000000780000780c */ /* 0x040fe40000f64270 */
[C---:B------:R-:W-:Y:S01]  /*ad20*/  ISETP.GT.AND P1, PT, R0.reuse, 0x79, P1 ;  /* 0x000000790000780c */ /* 0x040fe20000f24270 */
[----:B------:R-:W-:Y:S01]  /*ad30*/  @P4 STG.E.U16 desc[UR36][R4.64+0xe0], R80 ;  /* 0x0000e05004004986 */ /* 0x000fe2000c101524 */
[----:B------:R-:W-:-:S03]  /*ad40*/  ISETP.GT.AND P4, PT, R0, 0x71, P2 ;  /* 0x000000710000780c */ /* 0x000fc60001784270 */
[----:B------:R-:W-:Y:S01]  /*ad50*/  @P5 STG.E.U16 desc[UR36][R4.64+0xe2], R81 ;  /* 0x0000e25104005986 */ /* 0x000fe2000c101524 */
[C---:B------:R-:W-:Y:S02]  /*ad60*/  ISETP.GT.AND P5, PT, R0.reuse, 0x78, P2 ;  /* 0x000000780000780c */ /* 0x040fe400017a4270 */
[----:B------:R-:W-:Y:S01]  /*ad70*/  ISETP.GT.AND P2, PT, R0, 0x79, P2 ;  /* 0x000000790000780c */ /* 0x000fe20001744270 */
[----:B0-----:R-:W-:Y:S01]  /*ad80*/  @P0 IMAD.MOV.U32 R7, RZ, RZ, R15 ;  /* 0x000000ffff070224 */ /* 0x001fe200078e000f */
[----:B------:R-:W-:-:S05]  /*ad90*/  @P0 MOV R6, R14 ;  /* 0x0000000e00060202 */ /* 0x000fca0000000f00 */
[----:B------:R0:W-:Y:S02]  /*ada0*/  @P0 STG.E.U16 desc[UR36][R6.64+0xe0], R82 ;  /* 0x0000e05206000986 */ /* 0x0001e4000c101524 */
[----:B0-----:R-:W-:Y:S02]  /*adb0*/  @P4 IMAD.MOV.U32 R6, RZ, RZ, R14 ;  /* 0x000000ffff064224 */ /* 0x001fe400078e000e */
[----:B------:R-:W-:-:S05]  /*adc0*/  @P4 IMAD.MOV.U32 R7, RZ, RZ, R15 ;  /* 0x000000ffff074224 */ /* 0x000fca00078e000f */
[----:B------:R-:W-:Y:S04]  /*add0*/  @P4 STG.E.U16 desc[UR36][R6.64+0xe2], R83 ;  /* 0x0000e25306004986 */ /* 0x000fe8000c101524 */
[----:B------:R-:W-:Y:S04]  /*ade0*/  @P3 STG.E.U16 desc[UR36][R4.64+0xf0], R84 ;  /* 0x0000f05404003986 */ /* 0x000fe8000c101524 */
[----:B------:R0:W-:Y:S02]  /*adf0*/  @P1 STG.E.U16 desc[UR36][R4.64+0xf2], R85 ;  /* 0x0000f25504001986 */ /* 0x0001e4000c101524 */
[----:B0-----:R-:W-:-:S02]  /*ae00*/  @P5 IMAD.MOV.U32 R4, RZ, RZ, R14 ;  /* 0x000000ffff045224 */ /* 0x001fc400078e000e */
[----:B------:R-:W-:-:S05]  /*ae10*/  @P5 IMAD.MOV.U32 R5, RZ, RZ, R15 ;  /* 0x000000ffff055224 */ /* 0x000fca00078e000f */
[----:B------:R0:W-:Y:S04]  /*ae20*/  @P5 STG.E.U16 desc[UR36][R4.64+0xf0], R86 ;  /* 0x0000f05604005986 */ /* 0x0001e8000c101524 */
[----:B------:R0:W-:Y:S02]  /*ae30*/  @P2 STG.E.U16 desc[UR36][R14.64+0xf2], R87 ;  /* 0x0000f2570e002986 */ /* 0x0001e4000c101524 */
.L_x_284:
[----:B------:R-:W-:Y:S05]  /*ae40*/  BSYNC B0 ;  /* 0x0000000000007941 */ /* 0x000fea0003800000 */
.L_x_32:
[----:B------:R-:W-:Y:S01]  /*ae50*/  ULDC UR4, c[0x0][0xc] ;  /* 0x0000030000047ab9 */ /* 0x000fe20000000800 */
[----:B------:R-:W-:Y:S01]  /*ae60*/  ULDC UR5, c[0x0][0x10] ;  /* 0x0000040000057ab9 */ /* 0x000fe20000000800 */
[----:B0-----:R-:W0:Y:S01]  /*ae70*/  LDC R3, c[0x0][0x14] ;  /* 0x00000500ff037b82 */ /* 0x001e220000000800 */
[----:B------:R-:W-:Y:S01]  /*ae80*/  UIMAD.WIDE.U32 UR4, UR4, UR5, URZ ;  /* 0x00000005040472a5 */ /* 0x000fe2000f8e003f */
[----:B------:R-:W-:Y:S01]  /*ae90*/  PRMT R0, RZ, 0x7610, R0 ;  /* 0x00007610ff007816 */ /* 0x000fe20000000000 */
[----:B-----5:R-:W-:Y:S02]  /*aea0*/  IMAD.MOV.U32 R154, RZ, RZ, -0x1 ;  /* 0xffffffffff9a7424 */ /* 0x020fe400078e00ff */
[----:B------:R-:W-:Y:S02]  /*aeb0*/  IMAD.MOV.U32 R23, RZ, RZ, -0x1 ;  /* 0xffffffffff177424 */ /* 0x000fe400078e00ff */
[----:B0-----:R-:W-:-:S04]  /*aec0*/  IMAD.WIDE.U32 R16, R3, UR4, R16 ;  /* 0x0000000403107c25 */ /* 0x001fc8000f8e0010 */
[----:B------:R-:W-:Y:S01]  /*aed0*/  IMAD R3, R3, UR5, RZ ;  /* 0x0000000503037c24 */ /* 0x000fe2000f8e02ff */
[----:B------:R-:W-:Y:S02]  /*aee0*/  ULDC.64 UR4, c[0x0][0x650] ;  /* 0x0001940000047ab9 */ /* 0x000fe40000000a00 */
[----:B------:R-:W-:Y:S01]  /*aef0*/  ISETP.GE.U32.AND P0, PT, R16, UR4, PT ;  /* 0x0000000410007c0c */ /* 0x000fe2000bf06070 */
[----:B------:R-:W-:-:S05]  /*af00*/  IMAD.IADD R17, R17, 0x1, R3 ;  /* 0x0000000111117824 */ /* 0x000fca00078e0203 */
[----:B------:R-:W-:-:S13]  /*af10*/  ISETP.GE.U32.AND.EX P0, PT, R17, UR5, PT, P0 ;  /* 0x0000000511007c0c */ /* 0x000fda000bf06100 */
[----:B------:R-:W-:Y:S05]  /*af20*/  @P0 BRA `(.L_x_285) ;  /* 0x0000000400640947 */ /* 0x000fea0003800000 */
[----:B------:R-:W0:Y:S01]  /*af30*/  S2R R12, SR_CTAID.X ;  /* 0x00000000000c7919 */ /* 0x000e220000002500 */
[----:B-12---:R-:W1:Y:S01]  /*af40*/  LDC.64 R10, c[0x0][0x628] ;  /* 0x00018a00ff0a7b82 */ /* 0x006e620000000a00 */
[----:B------:R-:W-:Y:S01]  /*af50*/  ULDC UR4, c[0x0][0x150] ;  /* 0x0000540000047ab9 */ /* 0x000fe20000000800 */
[----:B------:R-:W-:Y:S01]  /*af60*/  IMAD.MOV.U32 R8, RZ, RZ, R16 ;  /* 0x000000ffff087224 */ /* 0x000fe200078e0010 */
[----:B------:R-:W2:Y:S01]  /*af70*/  S2R R24, SR_CTAID.Y ;  /* 0x0000000000187919 */ /* 0x000ea20000002600 */
[----:B------:R-:W-:-:S04]  /*af80*/  IMAD.MOV.U32 R9, RZ, RZ, R17 ;  /* 0x000000ffff097224 */ /* 0x000fc800078e0011 */
[----:B------:R-:W2:Y:S08]  /*af90*/  LDC R21, c[0x0][0x144] ;  /* 0x00005100ff157b82 */ /* 0x000eb00000000800 */
[----:B------:R-:W2:Y:S08]  /*afa0*/  LDC R0, c[0x0][0x630] ;  /* 0x00018c00ff007b82 */ /* 0x000eb00000000800 */
[----:B------:R-:W2:Y:S01]  /*afb0*/  LDC.64 R14, c[0x0][0x620] ;  /* 0x00018800ff0e7b82 */ /* 0x000ea20000000a00 */
[----:B-1----:R-:W-:-:S04]  /*afc0*/  ISETP.NE.U32.AND P0, PT, R10, RZ, PT ;  /* 0x000000ff0a00720c */ /* 0x002fc80003f05070 */
[----:B------:R-:W-:Y:S02]  /*afd0*/  ISETP.NE.AND.EX P0, PT, R11, RZ, PT, P0 ;  /* 0x000000ff0b00720c */ /* 0x000fe40003f05300 */
[----:B0-----:R-:W-:-:S05]  /*afe0*/  I2FP.F32.U32 R3, R12 ;  /* 0x0000000c00037245 */ /* 0x001fca0000201000 */
[----:B------:R-:W-:-:S04]  /*aff0*/  FMUL R3, R3, UR4 ;  /* 0x0000000403037c20 */ /* 0x000fc80008400000 */
[----:B------:R0:W1:Y:S02]  /*b000*/  F2I.U32.TRUNC.NTZ R20, R3 ;  /* 0x0000000300147305 */ /* 0x000064000020f000 */
[----:B------:R-:W-:Y:S05]  /*b010*/  @!P0 BRA `(.L_x_286) ;  /* 0x0000000000288947 */ /* 0x000fea0003800000 */
[----:B0-----:R-:W0:Y:S02]  /*b020*/  LDC R3, c[0x0][0x634] ;  /* 0x00018d00ff037b82 */ /* 0x001e240000000800 */
        /* <DEDUP_REMOVED lines=9> */
.L_x_286:
[----:B------:R-:W5:Y:S01]  /*b0c0*/  LDC.64 R30, c[0x0][0x640] ;  /* 0x00019000ff1e7b82 */ /* 0x000f620000000a00 */
[-CC-:B--2---:R-:W-:Y:S01]  /*b0d0*/  SHF.R.U64 R23, R8, R0.reuse, R9.reuse ;  /* 0x0000000008177219 */ /* 0x184fe20000001209 */
[----:B-1----:R-:W-:Y:S01]  /*b0e0*/  IMAD.MOV R20, RZ, RZ, -R20 ;  /* 0x000000ffff147224 */ /* 0x002fe200078e0a14 */
[----:B------:R-:W-:Y:S01]  /*b0f0*/  SHF.R.U32.HI R0, RZ, R0, R9 ;  /* 0x00000000ff007219 */ /* 0x000fe20000011609 */
[----:B------:R-:W-:Y:S01]  /*b100*/  ULDC UR4, c[0x0][0x154] ;  /* 0x0000550000047ab9 */ /* 0x000fe20000000800 */
[----:B0-----:R-:W-:Y:S01]  /*b110*/  IADD3 R3, P0, RZ, -R23, RZ ;  /* 0x80000017ff037210 */ /* 0x001fe20007f1e0ff */
[----:B------:R-:W-:Y:S02]  /*b120*/  IMAD R26, R21, R20, R12 ;  /* 0x00000014151a7224 */ /* 0x000fe400078e020c */
[----:B------:R-:W0:Y:S01]  /*b130*/  LDC R6, c[0x0][0x618] ;  /* 0x00018600ff067b82 */ /* 0x000e220000000800 */
[----:B------:R-:W-:Y:S02]  /*b140*/  IMAD.MOV.U32 R7, RZ, RZ, 0x1 ;  /* 0x00000001ff077424 */ /* 0x000fe400078e00ff */
[----:B------:R-:W-:-:S04]  /*b150*/  IMAD.X R5, RZ, RZ, ~R0, P0 ;  /* 0x000000ffff057224 */ /* 0x000fc800000e0e00 */
[-C--:B------:R-:W-:Y:S01]  /*b160*/  IMAD R0, R5, R14.reuse, RZ ;  /* 0x0000000e05007224 */ /* 0x080fe200078e02ff */
[----:B------:R-:W1:Y:S01]  /*b170*/  LDC R8, c[0x0][0x608] ;  /* 0x00018200ff087b82 */ /* 0x000e620000000800 */
[----:B------:R-:W-:-:S04]  /*b180*/  IMAD.WIDE.U32 R4, R3, R14, R16 ;  /* 0x0000000e03047225 */ /* 0x000fc800078e0010 */
[----:B------:R-:W-:Y:S01]  /*b190*/  IMAD R3, R3, R15, R0 ;  /* 0x0000000f03037224 */ /* 0x000fe200078e0200 */
[----:B------:R-:W-:Y:S02]  /*b1a0*/  I2FP.F32.U32 R0, R24 ;  /* 0x0000001800007245 */ /* 0x000fe40000201000 */
[----:B------:R-:W2:Y:S01]  /*b1b0*/  LDC R28, c[0x0][0x658] ;  /* 0x00019600ff1c7b82 */ /* 0x000ea20000000800 */
[----:B------:R-:W-:Y:S01]  /*b1c0*/  IMAD.IADD R3, R5, 0x1, R3 ;  /* 0x0000000105037824 */ /* 0x000fe200078e0203 */
[----:B-----5:R-:W-:Y:S01]  /*b1d0*/  ISETP.NE.U32.AND P0, PT, R30, RZ, PT ;  /* 0x000000ff1e00720c */ /* 0x020fe20003f05070 */
[----:B------:R-:W-:Y:S01]  /*b1e0*/  FMUL R0, R0, UR4 ;  /* 0x0000000400007c20 */ /* 0x000fe20008400000 */
[----:B------:R-:W-:Y:S02]  /*b1f0*/  IMAD.MOV.U32 R5, RZ, RZ, -0x1 ;  /* 0xffffffffff057424 */ /* 0x000fe400078e00ff */
[----:B------:R-:W-:Y:S01]  /*b200*/  ISETP.NE.AND.EX P0, PT, R31, RZ, PT, P0 ;  /* 0x000000ff1f00720c */ /* 0x000fe20003f05300 */
[----:B------:R1:W2:Y:S01]  /*b210*/  F2I.U32.TRUNC.NTZ R13, R0 ;  /* 0x00000000000d7305 */ /* 0x0002a2000020f000 */
[----:B------:R-:W3:Y:S01]  /*b220*/  LDC R15, c[0x0][0x148] ;  /* 0x00005200ff0f7b82 */ /* 0x000ee20000000800 */
[----:B0-----:R-:W-:-:S02]  /*b230*/  SHF.R.U64 R12, R4, R6, R3 ;  /* 0x00000006040c7219 */ /* 0x001fc40000001203 */
[----:B------:R-:W-:-:S05]  /*b240*/  SHF.R.U32.HI R3, RZ, R6, R3 ;  /* 0x00000006ff037219 */ /* 0x000fca0000011603 */
[----:B------:R-:W0:Y:S01]  /*b250*/  LDC R20, c[0x0][0x600] ;  /* 0x00018000ff147b82 */ /* 0x000e220000000800 */
[-CC-:B-1----:R-:W-:Y:S02]  /*b260*/  SHF.R.U64 R10, R12, R8.reuse, R3.reuse ;  /* 0x000000080c0a7219 */ /* 0x182fe40000001203 */
[----:B------:R-:W-:-:S05]  /*b270*/  SHF.R.U32.HI R3, RZ, R8, R3 ;  /* 0x00000008ff037219 */ /* 0x000fca0000011603 */
[----:B------:R-:W1:Y:S01]  /*b280*/  LDC R21, c[0x0][0x648] ;  /* 0x00019200ff157b82 */ /* 0x000e620000000800 */
[-C--:B--2---:R-:W-:Y:S02]  /*b290*/  SHF.L.U32 R4, R5, R28.reuse, RZ ;  /* 0x0000001c05047219 */ /* 0x084fe400000006ff */
[-CC-:B------:R-:W-:Y:S02]  /*b2a0*/  SHF.R.U64 R14, R10, R28.reuse, R3.reuse ;  /* 0x0000001c0a0e7219 */ /* 0x180fe40000001203 */
[----:B------:R-:W-:Y:S02]  /*b2b0*/  SHF.R.U32.HI R5, RZ, R28, R3 ;  /* 0x0000001cff057219 */ /* 0x000fe40000011603 */
[----:B------:R-:W-:Y:S01]  /*b2c0*/  LOP3.LUT R153, RZ, R4, RZ, 0x33, !PT ;  /* 0x00000004ff997212 */ /* 0x000fe200078e33ff */
[----:B------:R-:W2:Y:S01]  /*b2d0*/  LDC R25, c[0x0][0x638] ;  /* 0x00018e00ff197b82 */ /* 0x000ea20000000800 */
[----:B------:R-:W-:Y:S01]  /*b2e0*/  SHF.L.U32 R28, R7, R28, RZ ;  /* 0x0000001c071c7219 */ /* 0x000fe200000006ff */
[----:B------:R-:W-:-:S06]  /*b2f0*/  IMAD.MOV.U32 R4, RZ, RZ, R14 ;  /* 0x000000ffff047224 */ /* 0x000fcc00078e000e */
[----:B------:R-:W0:Y:S01]  /*b300*/  LDC R27, c[0x0][0x610] ;  /* 0x00018400ff1b7b82 */ /* 0x000e220000000800 */
[----:B------:R-:W-:Y:S05]  /*b310*/  @!P0 BRA `(.L_x_287) ;  /* 0x0000000000288947 */ /* 0x000fea0003800000 */
[----:B------:R-:W5:Y:S02]  /*b320*/  LDC R3, c[0x0][0x64c] ;  /* 0x00019300ff037b82 */ /* 0x000f640000000800 */
[----:B-----5:R-:W-:-:S05]  /*b330*/  IADD3 R3, P0, R14, R3, RZ ;  /* 0x000000030e037210 */ /* 0x020fca0007f1e0ff */
        /* <DEDUP_REMOVED lines=8> */
.L_x_287:
[----:B------:R-:W-:Y:S01]  /*b3c0*/  ISETP.NE.AND P0, PT, R2, 0x1, PT ;  /* 0x000000010200780c */ /* 0x000fe20003f05270 */
[----:B------:R-:W-:Y:S01]  /*b3d0*/  IMAD.MOV R13, RZ, RZ, -R13 ;  /* 0x000000ffff0d7224 */ /* 0x000fe200078e0a0d */
[----:B-1----:R-:W-:Y:S02]  /*b3e0*/  SHF.R.U64 R0, R4, R21, R5 ;  /* 0x0000001504007219 */ /* 0x002fe40000001205 */
[----:B------:R-:W-:Y:S02]  /*b3f0*/  LOP3.LUT R153, R10, R153, RZ, 0xc0, !PT ;  /* 0x000000990a997212 */ /* 0x000fe400078ec0ff */
[----:B0-----:R-:W-:Y:S01]  /*b400*/  IADD3 R5, R20, -0x1, RZ ;  /* 0xffffffff14057810 */ /* 0x001fe20007ffe0ff */
[----:B------:R-:W-:Y:S02]  /*b410*/  IMAD.MOV R3, RZ, RZ, -R0 ;  /* 0x000000ffff037224 */ /* 0x000fe400078e0a00 */
[----:B------:R-:W-:Y:S01]  /*b420*/  IMAD R153, R28, R0, R153 ;  /* 0x000000001c997224 */ /* 0x000fe200078e0299 */
[----:B------:R-:W-:Y:S01]  /*b430*/  LOP3.LUT R5, R12, R5, RZ, 0xc0, !PT ;  /* 0x000000050c057212 */ /* 0x000fe200078ec0ff */
[----:B--2---:R-:W-:-:S02]  /*b440*/  IMAD R0, R3, R25, R14 ;  /* 0x0000001903007224 */ /* 0x004fc400078e020e */
[----:B---3--:R-:W-:Y:S02]  /*b450*/  @P0 IMAD R26, R15, R13, R24 ;  /* 0x0000000d0f1a0224 */ /* 0x008fe400078e0218 */
[----:B------:R-:W-:Y:S02]  /*b460*/  IMAD R4, R0, R20, R5 ;  /* 0x0000001400047224 */ /* 0x000fe400078e0205 */
[----:B------:R-:W-:Y:S02]  /*b470*/  IMAD R153, R153, R27, R26 ;  /* 0x0000001b99997224 */ /* 0x000fe400078e021a */
[----:B------:R-:W-:-:S03]  /*b480*/  IMAD.MOV.U32 R3, RZ, RZ, 0x1 ;  /* 0x00000001ff037424 */ /* 0x000fc600078e00ff */
[----:B------:R-:W-:Y:S02]  /*b490*/  SEL R154, R4, R153, !P0 ;  /* 0x00000099049a7207 */ /* 0x000fe40004000000 */
[----:B------:R-:W-:Y:S02]  /*b4a0*/  PRMT R0, R3, 0x7610, R0 ;  /* 0x0000761003007816 */ /* 0x000fe40000000000 */
[----:B------:R-:W-:-:S07]  /*b4b0*/  SEL R153, R153, R4, !P0 ;  /* 0x0000000499997207 */ /* 0x000fce0004000000 */
.L_x_285:
[----:B------:R-:W-:-:S13]  /*b4c0*/  LOP3.LUT P0, RZ, R0, 0xff, RZ, 0xc0, !PT ;  /* 0x000000ff00ff7812 */ /* 0x000fda000780c0ff */
[----:B------:R-:W-:Y:S05]  /*b4d0*/  @P0 BRA `(.L_x_288) ;  /* 0xffffff5c00380947 */ /* 0x000fea000383ffff */
[----:B------:R-:W-:Y:S05]  /*b4e0*/  EXIT ;  /* 0x000000000000794d */ /* 0x000fea0003800000 */
.L_x_7:
[----:B0-----:R-:W-:Y:S01]  /*b4f0*/  ULDC.64 UR4, c[0x0][0x650] ;  /* 0x0001940000047ab9 */ /* 0x001fe20000000a00 */
        /* <DEDUP_REMOVED lines=25> */
.L_x_290:
[----:B------:R-:W0:Y:S01]  /*b690*/  LDC.64 R28, c[0x0][0x640] ;  /* 0x00019000ff1c7b82 */ /* 0x000e220000000a00 */
[-CC-:B------:R-:W-:Y:S01]  /*b6a0*/  SHF.R.U64 R21, R12, R6.reuse, R13.reuse ;  /* 0x000000060c157219 */ /* 0x180fe2000000120d */
[----:B------:R-:W-:Y:S01]  /*b6b0*/  IMAD.MOV.U32 R30, RZ, RZ, 0x1 ;  /* 0x00000001ff1e7424 */ /* 0x000fe200078e00ff */
[----:B------:R-:W-:Y:S02]  /*b6c0*/  SHF.R.U32.HI R6, RZ, R6, R13 ;  /* 0x00000006ff067219 */ /* 0x000fe4000001160d */
        /* <DEDUP_REMOVED lines=8> */
[----:B0-----:R-:W-:Y:S02]  /*b750*/  ISETP.NE.U32.AND P0, PT, R28, RZ, PT ;  /* 0x000000ff1c00720c */ /* 0x001fe40003f05070 */
[----:B------:R-:W-:Y:S02]  /*b760*/  IADD3 R9, R9, R11, RZ ;  /* 0x0000000b09097210 */ /* 0x000fe40007ffe0ff */
[----:B------:R-:W-:-:S03]  /*b770*/  ISETP.NE.AND.EX P0, PT, R29, RZ, PT, P0 ;  /* 0x000000ff1d00720c */ /* 0x000fc60003f05300 */
[----:B------:R-:W0:Y:S01]  /*b780*/  LDC R22, c[0x0][0x600] ;  /* 0x00018000ff167b82 */ /* 0x000e220000000800 */
[-CC-:B-1----:R-:W-:Y:S01]  /*b790*/  SHF.R.U64 R14, R8, R10.reuse, R9.reuse ;  /* 0x0000000a080e7219 */ /* 0x182fe20000001209 */
[----:B------:R-:W-:Y:S01]  /*b7a0*/  IMAD.MOV.U32 R8, RZ, RZ, -0x1 ;  /* 0xffffffffff087424 */ /* 0x000fe200078e00ff */
[----:B------:R-:W-:-:S05]  /*b7b0*/  SHF.R.U32.HI R9, RZ, R10, R9 ;  /* 0x0000000aff097219 */ /* 0x000fca0000011609 */
[----:B------:R-:W1:Y:S01]  /*b7c0*/  LDC R24, c[0x0][0x648] ;  /* 0x00019200ff187b82 */ /* 0x000e620000000800 */
[-CC-:B--2---:R-:W-:Y:S02]  /*b7d0*/  SHF.R.U64 R23, R14, R12.reuse, R9.reuse ;  /* 0x0000000c0e177219 */ /* 0x184fe40000001209 */
[----:B------:R-:W-:-:S05]  /*b7e0*/  SHF.R.U32.HI R6, RZ, R12, R9 ;  /* 0x0000000cff067219 */ /* 0x000fca0000011609 */
[----:B------:R-:W2:Y:S01]  /*b7f0*/  LDC R26, c[0x0][0x638] ;  /* 0x00018e00ff1a7b82 */ /* 0x000ea20000000800 */
[-C--:B---3--:R-:W-:Y:S02]  /*b800*/  SHF.L.U32 R8, R8, R27.reuse, RZ ;  /* 0x0000001b08087219 */ /* 0x088fe400000006ff */
[-CC-:B------:R-:W-:Y:S02]  /*b810*/  SHF.R.U64 R25, R23, R27.reuse, R6.reuse ;  /* 0x0000001b17197219 */ /* 0x180fe40000001206 */
[----:B------:R-:W-:Y:S02]  /*b820*/  LOP3.LUT R32, RZ, R8, RZ, 0x33, !PT ;  /* 0x00000008ff207212 */ /* 0x000fe400078e33ff */
[----:B------:R-:W-:Y:S01]  /*b830*/  SHF.R.U32.HI R9, RZ, R27, R6 ;  /* 0x0000001bff097219 */ /* 0x000fe20000011606 */
[----:B------:R-:W3:Y:S01]  /*b840*/  LDC R31, c[0x0][0x610] ;  /* 0x00018400ff1f7b82 */ /* 0x000ee20000000800 */
[----:B------:R-:W-:Y:S01]  /*b850*/  IMAD.MOV.U32 R8, RZ, RZ, R25 ;  /* 0x000000ffff087224 */ /* 0x000fe200078e0019 */
[----:B------:R-:W-:Y:S06]  /*b860*/  @!P0 BRA `(.L_x_291) ;  /* 0x0000000000288947 */ /* 0x000fec0003800000 */
        /* <DEDUP_REMOVED lines=10> */
.L_x_291:
[----:B------:R-:W-:Y:S01]  /*b910*/  ISETP.NE.AND P0, PT, R2, 0x1, PT ;  /* 0x000000010200780c */ /* 0x000fe20003f05270 */
[----:B------:R-:W-:Y:S01]  /*b920*/  IMAD.MOV.U32 R13, RZ, RZ, R21 ;  /* 0x000000ffff0d7224 */ /* 0x000fe200078e0015 */
[----:B-1----:R-:W-:Y:S01]  /*b930*/  SHF.R.U64 R6, R8, R24, R9 ;  /* 0x0000001808067219 */ /* 0x002fe20000001209 */
[----:B0-----:R-:W-:Y:S01]  /*b940*/  VIADD R9, R22, 0xffffffff ;  /* 0xffffffff16097836 */ /* 0x001fe20000000000 */
[----:B------:R-:W-:Y:S02]  /*b950*/  SHF.L.U32 R30, R30, R27, RZ ;  /* 0x0000001b1e1e7219 */ /* 0x000fe400000006ff */
[----:B------:R-:W-:Y:S01]  /*b960*/  LOP3.LUT R5, R23, R32, RZ, 0xc0, !PT ;  /* 0x0000002017057212 */ /* 0x000fe200078ec0ff */
[----:B------:R-:W-:-:S04]  /*b970*/  IMAD.MOV R8, RZ, RZ, -R6 ;  /* 0x000000ffff087224 */ /* 0x000fc800078e0a06 */
[----:B------:R-:W-:Y:S01]  /*b980*/  IMAD R6, R30, R6, R5 ;  /* 0x000000061e067224 */ /* 0x000fe200078e0205 */
[----:B------:R-:W-:Y:S01]  /*b990*/  LOP3.LUT R5, R14, R9, RZ, 0xc0, !PT ;  /* 0x000000090e057212 */ /* 0x000fe200078ec0ff */
[----:B------:R-:W-:Y:S02]  /*b9a0*/  @P0 IMAD R3, R7, R20, R4 ;  /* 0x0000001407030224 */ /* 0x000fe400078e0204 */
[----:B--2---:R-:W-:Y:S02]  /*b9b0*/  IMAD R4, R8, R26, R25 ;  /* 0x0000001a08047224 */ /* 0x004fe400078e0219 */
[----:B---3--:R-:W-:Y:S02]  /*b9c0*/  IMAD R3, R6, R31, R3 ;  /* 0x0000001f06037224 */ /* 0x008fe400078e0203 */
[----:B------:R-:W-:Y:S02]  /*b9d0*/  IMAD R4, R4, R22, R5 ;  /* 0x0000001604047224 */ /* 0x000fe400078e0205 */
[----:B------:R-:W-:-:S03]  /*b9e0*/  IMAD.MOV.U32 R8, RZ, RZ, 0x1 ;  /* 0x00000001ff087424 */ /* 0x000fc600078e00ff */
[----:B------:R-:W-:Y:S02]  /*b9f0*/  SEL R6, R4, R3, !P0 ;  /* 0x0000000304067207 */ /* 0x000fe40004000000 */
[----:B------:R-:W-:-:S07]  /*ba00*/  SEL R12, R3, R4, !P0 ;  /* 0x00000004030c7207 */ /* 0x000fce0004000000 */
.L_x_289:
[----:B------:R-:W-:-:S08]  /*ba10*/  NOP ;  /* 0x0000000000007918 */ /* 0x000fd00000000000 */
[----:B------:R-:W0:-:S00]  /*ba20*/  USETMAXREG.DEALLOC.CTAPOOL 0x28 ;  /* 0x00000028000079c8 */ /* 0x000e0000080e0500 */
[----:B0-----:R-:W-:-:S13]  /*ba30*/  ISETP.NE.AND P0, PT, R0, RZ, PT ;  /* 0x000000ff0000720c */ /* 0x001fda0003f05270 */
[----:B------:R-:W-:Y:S05]  /*ba40*/  @P0 EXIT ;  /* 0x000000000000094d */ /* 0x000fea0003800000 */
[----:B------:R-:W-:Y:S01]  /*ba50*/  LOP3.LUT P0, RZ, R8, 0xff, RZ, 0xc0, !PT ;  /* 0x000000ff08ff7812 */ /* 0x000fe2000780c0ff */
[----:B------:R-:W-:Y:S01]  /*ba60*/  IMAD.MOV.U32 R10, RZ, RZ, 0x1 ;  /* 0x00000001ff0a7424 */ /* 0x000fe200078e00ff */
[----:B------:R-:W-:-:S11]  /*ba70*/  MOV R9, RZ ;  /* 0x000000ff00097202 */ /* 0x000fd60000000f00 */
[----:B------:R-:W-:Y:S05]  /*ba80*/  @!P0 BRA `(.L_x_292) ;  /* 0x0000000c00b48947 */ /* 0x000fea0003800000 */
[----:B------:R-:W0:Y:S01]  /*ba90*/  LDC R0, c[0x0][0x28c] ;  /* 0x0000a300ff007b82 */ /* 0x000e220000000800 */
[----:B------:R-:W-:Y:S01]  /*baa0*/  ULDC UR5, c[0x0][0x658] ;  /* 0x0001960000057ab9 */ /* 0x000fe20000000800 */
[----:B------:R-:W-:Y:S01]  /*bab0*/  UMOV UR11, 0xffffffff ;  /* 0xffffffff000b7882 */ /* 0x000fe20000000000 */
[----:B------:R-:W-:Y:S01]  /*bac0*/  UMOV UR14, 0x1 ;  /* 0x00000001000e7882 */ /* 0x000fe20000000000 */
[----:B------:R-:W-:Y:S01]  /*bad0*/  USHF.L.U32 UR11, UR11, UR5, URZ ;  /* 0x000000050b0b7299 */ /* 0x000fe2000800063f */
[----:B------:R-:W-:Y:S01]  /*bae0*/  BSSY B0, `(.L_x_292) ;  /* 0x00000e7000007945 */ /* 0x000fe20003800000 */
[----:B------:R-:W-:Y:S01]  /*baf0*/  ULDC UR9, c[0x0][0xc] ;  /* 0x0000030000097ab9 */ /* 0x000fe20000000800 */
[----:B------:R-:W-:Y:S01]  /*bb00*/  ULDC UR12, c[0x0][0x10] ;  /* 0x00000400000c7ab9 */ /* 0x000fe20000000800 */
[----:B------:R-:W1:Y:S01]  /*bb10*/  S2UR UR8, SR_CgaCtaId ;  /* 0x00000000000879c3 */ /* 0x000e620000008800 */
[----:B------:R-:W-:Y:S01]  /*bb20*/  ULOP3.LUT UR13, URZ, UR11, URZ, 0x33, !UPT ;  /* 0x0000000b3f0d7292 */ /* 0x000fe2000f8e333f */
[----:B------:R-:W-:Y:S01]  /*bb30*/  LOP3.LUT R11, R19, 0x2, RZ, 0xfc, !PT ;  /* 0x00000002130b7812 */ /* 0x000fe200078efcff */
[----:B------:R-:W-:Y:S01]  /*bb40*/  IMAD.MOV.U32 R10, RZ, RZ, 0x1 ;  /* 0x00000001ff0a7424 */ /* 0x000fe200078e00ff */
[----:B------:R-:W-:Y:S01]  /*bb50*/  ULDC UR4, c[0x0][0x600] ;  /* 0x0001800000047ab9 */ /* 0x000fe20000000800 */
[----:B------:R-:W-:Y:S01]  /*bb60*/  IMAD.MOV.U32 R9, RZ, RZ, RZ ;  /* 0x000000ffff097224 */ /* 0x000fe200078e00ff */
[----:B------:R-:W-:Y:S01]  /*bb70*/  UMOV UR30, 0x5 ;  /* 0x00000005001e7882 */ /* 0x000fe20000000000 */
[----:B------:R-:W-:-:S02]  /*bb80*/  UIADD3 UR4, UR4, -0x1, URZ ;  /* 0xffffffff04047890 */ /* 0x000fc4000fffe03f */
[----:B------:R-:W-:Y:S01]  /*bb90*/  USHF.L.U32 UR5, UR14, UR5, URZ ;  /* 0x000000050e057299 */ /* 0x000fe2000800063f */
[----:B------:R-:W-:Y:S01]  /*bba0*/  ULDC.64 UR40, c[0x0][0x198] ;  /* 0x0000660000287ab9 */ /* 0x000fe20000000a00 */
[----:B0-----:R-:W-:-:S05]  /*bbb0*/  VIADD R0, R0, 0x7f ;  /* 0x0000007f00007836 */ /* 0x001fca0000000000 */
[----:B------:R-:W-:Y:S01]  /*bbc0*/  SHF.R.S32.HI R3, RZ, 0x1f, R0 ;  /* 0x0000001fff037819 */ /* 0x000fe20000011400 */
[----:B-1----:R-:W-:-:S03]  /*bbd0*/  ULOP3.LUT UR10, UR8, 0x1, URZ, 0xc0, !UPT ;  /* 0x00000001080a7892 */ /* 0x002fc6000f8ec03f */
[----:B------:R-:W-:Y:S01]  /*bbe0*/  LEA.HI R3, R3, R0, RZ, 0x7 ;  /* 0x0000000003037211 */ /* 0x000fe200078f38ff */
[----:B------:R-:W-:Y:S01]  /*bbf0*/  USHF.R.U32.HI UR37, URZ, 0x1, UR8 ;  /* 0x000000013f257899 */ /* 0x000fe20008011608 */
[----:B------:R-:W-:Y:S01]  /*bc00*/  IMAD.MOV.U32 R0, RZ, RZ, 0x1 ;  /* 0x00000001ff007424 */ /* 0x000fe200078e00ff */
[----:B------:R-:W-:Y:S01]  /*bc10*/  USHF.L.U32 UR6, UR8, 0x6, URZ ;  /* 0x0000000608067899 */ /* 0x000fe2000800063f */
[--C-:B------:R-:W-:Y:S01]  /*bc20*/  SHF.R.S32.HI R8, RZ, 0x7, R3.reuse ;  /* 0x00000007ff087819 */ /* 0x100fe20000011403 */
[----:B------:R-:W-:Y:S02]  /*bc30*/  USHF.L.U32 UR7, UR8, 0xc, URZ ;  /* 0x0000000c08077899 */ /* 0x000fe4000800063f */
[----:B------:R-:W-:Y:S01]  /*bc40*/  ULOP3.LUT UR8, UR8, 0xfffffffe, URZ, 0xc0, !UPT ;  /* 0xfffffffe08087892 */ /* 0x000fe2000f8ec03f */
[----:B------:R-:W-:Y:S01]  /*bc50*/  PRMT R3, R0, 0x7610, R3 ;  /* 0x0000761000037816 */ /* 0x000fe20000000003 */
[----:B------:R-:W-:Y:S01]  /*bc60*/  UISETP.GT.U32.AND UP0, UPT, UR10, 0xffff, UPT ;  /* 0x0000ffff0a00788c */ /* 0x000fe2000bf04070 */
[----:B------:R-:W-:Y:S01]  /*bc70*/  VIADD R0, R8, 0x1 ;  /* 0x0000000108007836 */ /* 0x000fe20000000000 */
[----:B------:R-:W-:-:S02]  /*bc80*/  USHF.L.U32 UR21, UR14, UR8, URZ ;  /* 0x000000080e157299 */ /* 0x000fc4000800063f */
[----:B------:R-:W-:Y:S02]  /*bc90*/  ULOP3.LUT UR11, UR8, 0x1, URZ, 0xfc, !UPT ;  /* 0x00000001080b7892 */ /* 0x000fe4000f8efc3f */
[----:B------:R-:W-:Y:S02]  /*bca0*/  UIMAD.WIDE.U32 UR8, UR9, UR12, URZ ;  /* 0x0000000c090872a5 */ /* 0x000fe4000f8e003f */
[----:B------:R-:W-:Y:S01]  /*bcb0*/  USEL UR10, UR10, 0xffff, !UP0 ;  /* 0x0000ffff0a0a7887 */ /* 0x000fe2000c000000 */
[----:B------:R-:W-:Y:S01]  /*bcc0*/  ULDC UR12, c[0x0][0x14] ;  /* 0x00000500000c7ab9 */ /* 0x000fe20000000800 */
[----:B------:R-:W-:Y:S02]  /*bcd0*/  USHF.L.U32 UR11, UR14, UR11, URZ ;  /* 0x0000000b0e0b7299 */ /* 0x000fe4000800063f */
[----:B------:R-:W-:Y:S02]  /*bce0*/  UIMAD.WIDE.U32 UR38, UR8, UR12, URZ ;  /* 0x0000000c082672a5 */ /* 0x000fe4000f8e003f */
[----:B------:R-:W-:-:S02]  /*bcf0*/  UIMAD UR29, UR9, UR12, URZ ;  /* 0x0000000c091d72a4 */ /* 0x000fc4000f8e023f */
[----:B------:R-:W-:Y:S02]  /*bd00*/  ULOP3.LUT UR10, UR10, 0xffff, URZ, 0xc0, !UPT ;  /* 0x0000ffff0a0a7892 */ /* 0x000fe4000f8ec03f */
[----:B------:R-:W-:Y:S02]  /*bd10*/  ULOP3.LUT UR6, UR6, 0x40, URZ, 0xc0, !UPT ;  /* 0x0000004006067892 */ /* 0x000fe4000f8ec03f */
[----:B------:R-:W-:Y:S02]  /*bd20*/  ULOP3.LUT UR7, UR7, 0x1000, URZ, 0xc0, !UPT ;  /* 0x0000100007077892 */ /* 0x000fe4000f8ec03f */
[----:B------:R-:W-:Y:S02]  /*bd30*/  ULOP3.LUT UR21, UR21, UR11, URZ, 0xfc, !UPT ;  /* 0x0000000b15157292 */ /* 0x000fe4000f8efc3f */
[----:B------:R-:W-:Y:S02]  /*bd40*/  UIADD3 UR29, UR39, UR29, URZ ;  /* 0x0000001d271d7290 */ /* 0x000fe4000fffe03f */
[----:B------:R-:W-:-:S12]  /*bd50*/  USHF.L.U32 UR30, UR30, UR10, URZ ;  /* 0x0000000a1e1e7299 */ /* 0x000fd8000800063f */
.L_x_303:
[----:B------:R-:W-:-:S03]  /*bd60*/  UMOV UR8, 0xffffffff ;  /* 0xffffffff00087882 */ /* 0x000fc60000000000 */
[----:B------:R-:W-:Y:S05]  /*bd70*/  BRA.DIV UR8, `(.L_x_293) ;  /* 0x0000000e08987947 */ /* 0x000fea000b800000 */
[----:B------:R-:W-:-:S13]  /*bd80*/  ELECT P6, URZ, PT ;  /* 0x00000000003f782f */ /* 0x000fda00038c0000 */
.L_x_312:
[----:B------:R-:W0:Y:S01]  /*bd90*/  LDC R4, c[0x0][0x28c] ;  /* 0x0000a300ff047b82 */ /* 0x000e220000000800 */
[----:B------:R-:W-:Y:S01]  /*bda0*/  BSSY B1, `(.L_x_294) ;  /* 0x0000048000017945 */ /* 0x000fe20003800000 */
[----:B0-----:R-:W-:-:S13]  /*bdb0*/  ISETP.LT.OR P6, PT, R4, 0x1, !P6 ;  /* 0x000000010400780c */ /* 0x001fda00077c1670 */
[----:B------:R-:W-:Y:S05]  /*bdc0*/  @P6 BRA `(.L_x_295) ;  /* 0x0000000400146947 */ /* 0x000fea0003800000 */
[----:B------:R-:W-:Y:S01]  /*bdd0*/  LEA R12, R12, UR37, 0x1 ;  /* 0x000000250c0c7c11 */ /* 0x000fe2000f8e08ff */
[----:B------:R-:W-:Y:S01]  /*bde0*/  IMAD.MOV.U32 R22, RZ, RZ, RZ ;  /* 0x000000ffff167224 */ /* 0x000fe200078e00ff */
[----:B------:R-:W-:Y:S01]  /*bdf0*/  LEA R15, R6, UR6, 0x7 ;  /* 0x00000006060f7c11 */ /* 0x000fe2000f8e38ff */
[----:B------:R-:W-:Y:S02]  /*be00*/  IMAD.MOV.U32 R4, RZ, RZ, R0 ;  /* 0x000000ffff047224 */ /* 0x000fe400078e0000 */
[----:B------:R-:W-:Y:S02]  /*be10*/  IMAD.MOV.U32 R5, RZ, RZ, R10 ;  /* 0x000000ffff057224 */ /* 0x000fe400078e000a */
[----:B------:R-:W-:Y:S02]  /*be20*/  IMAD.MOV.U32 R6, RZ, RZ, R9 ;  /* 0x000000ffff067224 */ /* 0x000fe400078e0009 */
[----:B------:R-:W-:-:S07]  /*be30*/  IMAD.SHL.U32 R14, R12, 0x80, RZ ;  /* 0x000000800c0e7824 */ /* 0x000fce00078e00ff */
.L_x_298:
[----:B------:R-:W0:Y:S01]  /*be40*/  S2R R12, SR_CgaCtaId ;  /* 0x00000000000c7919 */ /* 0x000e220000008800 */
[----:B------:R-:W-:Y:S02]  /*be50*/  MOV R7, 0x400 ;  /* 0x0000040000077802 */ /* 0x000fe40000000f00 */
[----:B------:R-:W-:Y:S02]  /*be60*/  LOP3.LUT P1, RZ, R18, 0x7f, RZ, 0xc0, !PT ;  /* 0x0000007f12ff7812 */ /* 0x000fe4000782c0ff */
[----:B0-----:R-:W-:Y:S02]  /*be70*/  LEA R21, R12, R7, 0x18 ;  /* 0x000000070c157211 */ /* 0x001fe400078ec0ff */
[----:B------:R-:W-:-:S09]  /*be80*/  SHF.L.U32 R7, R5, 0x1f, RZ ;  /* 0x0000001f05077819 */ /* 0x000fd200000006ff */
[----:B------:R-:W0:Y:S01]  /*be90*/  @!P1 LDC R12, c[0x0][0x500] ;  /* 0x00014000ff0c9b82 */ /* 0x000e220000000800 */
[----:B------:R-:W-:-:S04]  /*bea0*/  IMAD R20, R6, 0x8, R21 ;  /* 0x0000000806147824 */ /* 0x000fc800078e0215 */
[----:B------:R-:W1:Y:S02]  /*beb0*/  SYNCS.PHASECHK.TRANS64.TRYWAIT P0, [R20+URZ+0x10], R7 ;  /* 0x00001007140075a7 */ /* 0x000e64000800017f */
[----:B-1----:R-:W-:Y:S05]  /*bec0*/  @!P0 BRA `(.L_x_296) ;  /* 0x0000000c00648947 */ /* 0x002fea0003800000 */
.L_x_313:
[----:B-1----:R-:W-:Y:S01]  /*bed0*/  PRMT R7, R11, 0x9910, RZ ;  /* 0x000099100b077816 */ /* 0x002fe200000000ff */
[----:B0-----:R0:W-:Y:S03]  /*bee0*/  @!P1 SYNCS.ARRIVE.TRANS64 RZ, [R20+URZ], R12 ;  /* 0x0000000c14ff99a7 */ /* 0x0011e6000800003f */
[----:B------:R-:W-:-:S13]  /*bef0*/  ISETP.NE.AND P0, PT, R7, 0x2, PT ;  /* 0x000000020700780c */ /* 0x000fda0003f05270 */
[----:B0-----:R-:W-:Y:S05]  /*bf00*/  @P0 BRA `(.L_x_297) ;  /* 0x0000000000040947 */ /* 0x001fea0003800000 */
[----:B------:R-:W-:Y:S01]  /*bf10*/  BPT.TRAP 0x1 ;  /* 0x000000040000795c */ /* 0x000fe20000300000 */
.L_x_297:
[----:B------:R-:W-:Y:S01]  /*bf20*/  LEA R7, R6, UR37, 0x2 ;  /* 0x0000002506077c11 */ /* 0x000fe2000f8e10ff */
[----:B------:R-:W-:Y:S01]  /*bf30*/  VIADD R4, R4, 0xffffffff ;  /* 0xffffffff04047836 */ /* 0x000fe20000000000 */
[----:B------:R-:W-:Y:S01]  /*bf40*/  LEA R12, R6, UR7, 0xe ;  /* 0x00000007060c7c11 */ /* 0x000fe2000f8e70ff */
[----:B------:R-:W-:Y:S01]  /*bf50*/  UIADD3 UR14, UP0, UR40, 0xf0, URZ ;  /* 0x000000f0280e7890 */ /* 0x000fe2000ff1e03f */
[----:B------:R-:W-:Y:S01]  /*bf60*/  SHF.L.U32 R7, R7, 0xd, RZ ;  /* 0x0000000d07077819 */ /* 0x000fe200000006ff */
[----:B------:R-:W-:Y:S01]  /*bf70*/  UIADD3 UR42, UP1, UR40, 0x1f0, URZ ;  /* 0x000001f0282a7890 */ /* 0x000fe2000ff3e03f */
[----:B------:R-:W-:Y:S01]  /*bf80*/  R2UR UR34, R22 ;  /* 0x00000000162272ca */ /* 0x000fe200000e0000 */
[--C-:B------:R-:W-:Y:S01]  /*bf90*/  IMAD R12, R12, 0x2, R21.reuse ;  /* 0x000000020c0c7824 */ /* 0x100fe200078e0215 */
[----:B------:R-:W-:Y:S01]  /*bfa0*/  R2UR UR33, R20 ;  /* 0x00000000142172ca */ /* 0x000fe200000e0000 */
[----:B------:R-:W-:Y:S01]  /*bfb0*/  IMAD R7, R7, 0x2, R21 ;  /* 0x0000000207077824 */ /* 0x000fe200078e0215 */
[----:B------:R-:W-:Y:S01]  /*bfc0*/  R2UR UR36, R13 ;  /* 0x000000000d2472ca */ /* 0x000fe200000e0000 */
[----:B------:R-:W-:Y:S01]  /*bfd0*/  UIADD3.X UR15, URZ, UR41, URZ, UP0, !UPT ;  /* 0x000000293f0f7290 */ /* 0x000fe200087fe43f */
[----:B------:R-:W-:Y:S01]  /*bfe0*/  R2UR UR8, R12 ;  /* 0x000000000c0872ca */ /* 0x000fe200000e0000 */
[----:B------:R-:W-:Y:S01]  /*bff0*/  UPRMT UR31, URZ, 0x5410, UR30 ;  /* 0x000054103f1f7896 */ /* 0x000fe2000800001e */
[----:B------:R-:W-:Y:S01]  /*c000*/  R2UR UR24, R7 ;  /* 0x00000000071872ca */ /* 0x000fe200000e0000 */
[----:B------:R-:W-:Y:S01]  /*c010*/  UIADD3.X UR43, URZ, UR41, URZ, UP1, !UPT ;  /* 0x000000293f2b7290 */ /* 0x000fe20008ffe43f */
[----:B------:R-:W-:Y:S01]  /*c020*/  R2UR UR35, R14 ;  /* 0x000000000e2372ca */ /* 0x000fe200000e0000 */
[----:B------:R-:W-:Y:S01]  /*c030*/  UPRMT UR44, URZ, 0x5410, UR21 ;  /* 0x000054103f2c7896 */ /* 0x000fe20008000015 */
[----:B------:R-:W-:Y:S01]  /*c040*/  R2UR UR19, R15 ;  /* 0x000000000f1372ca */ /* 0x000fe200000e0000 */
[----:B------:R-:W-:Y:S01]  /*c050*/  UIADD3 UR26, UR34, 0x40, URZ ;  /* 0x00000040221a7890 */ /* 0x000fe2000fffe03f */
[----:B------:R-:W-:Y:S01]  /*c060*/  ISETP.GT.AND P1, PT, R4, 0x1, PT ;  /* 0x000000010400780c */ /* 0x000fe20003f24270 */
[----:B------:R-:W-:Y:S01]  /*c070*/  VIADD R6, R6, 0x1 ;  /* 0x0000000106067836 */ /* 0x000fe20000000000 */
[----:B------:R-:W-:Y:S01]  /*c080*/  UMOV UR22, 0x0 ;  /* 0x0000000000167882 */ /* 0x000fe20000000000 */
[----:B------:R-:W-:Y:S01]  /*c090*/  UMOV UR23, 0x10000000 ;  /* 0x1000000000177882 */ /* 0x000fe20000000000 */
[----:B------:R-:W-:Y:S01]  /*c0a0*/  UMOV UR25, UR33 ;  /* 0x0000002100197c82 */ /* 0x000fe20008000000 */
[----:B------:R-:W-:Y:S01]  /*c0b0*/  UIADD3 UR16, UR8, 0x20100, URZ ;  /* 0x0002010008107890 */ /* 0x000fe2000fffe03f */
[----:B------:R-:W-:Y:S01]  /*c0c0*/  ISETP.NE.AND P0, PT, R6, 0x2, PT ;  /* 0x000000020600780c */ /* 0x000fe20003f05270 */
[----:B------:R-:W-:Y:S01]  /*c0d0*/  UIADD3 UR32, UR24, 0x100, URZ ;  /* 0x0000010018207890 */ /* 0x000fe2000fffe03f */
[----:B------:R-:W-:Y:S01]  /*c0e0*/  VIADD R22, R22, 0x80 ;  /* 0x0000008016167836 */ /* 0x000fe20000000000 */
[----:B------:R-:W-:Y:S01]  /*c0f0*/  UIADD3 UR24, UR24, 0x8100, URZ ;  /* 0x0000810018187890 */ /* 0x000fe2000fffe03f */
[----:B------:R-:W-:Y:S01]  /*c100*/  SEL R12, RZ, 0x1, P0 ;  /* 0x00000001ff0c7807 */ /* 0x000fe20000000000 */
[----:B------:R-:W-:Y:S01]  /*c110*/  UIADD3 UR8, UR8, 0x24100, URZ ;  /* 0x0002410008087890 */ /* 0x000fe2000fffe03f */
[----:B------:R-:W-:Y:S01]  /*c120*/  SEL R6, R6, RZ, P0 ;  /* 0x000000ff06067207 */ /* 0x000fe20000000000 */
[----:B------:R-:W-:Y:S01]  /*c130*/  UMOV UR28, UR36 ;  /* 0x00000024001c7c82 */ /* 0x000fe20008000000 */
[----:B------:R-:W-:Y:S01]  /*c140*/  UMOV UR27, UR35 ;  /* 0x00000023001b7c82 */ /* 0x000fe20008000000 */
[----:B------:R-:W-:Y:S01]  /*c150*/  UMOV UR17, UR33 ;  /* 0x0000002100117c82 */ /* 0x000fe20008000000 */
[----:B------:R-:W-:Y:S01]  /*c160*/  UMOV UR18, UR34 ;  /* 0x0000002200127c82 */ /* 0x000fe20008000000 */
[----:B------:R-:W-:Y:S01]  /*c170*/  UMOV UR20, UR36 ;  /* 0x0000002400147c82 */ /* 0x000fe20008000000 */
[----:B------:R0:W-:Y:S01]  /*c180*/  UTMALDG.3D.MULTICAST [UR32], [UR14], UR31, desc[UR22] ;  /* 0x000016200e0073b4 */ /* 0x0001e2000801181f */
[----:B------:R-:W-:Y:S01]  /*c190*/  UMOV UR9, UR33 ;  /* 0x0000002100097c82 */ /* 0x000fe20008000000 */
[----:B------:R-:W-:Y:S01]  /*c1a0*/  UMOV UR11, UR19 ;  /* 0x00000013000b7c82 */ /* 0x000fe20008000000 */
[----:B------:R-:W-:Y:S01]  /*c1b0*/  UMOV UR12, UR36 ;  /* 0x00000024000c7c82 */ /* 0x000fe20008000000 */
[----:B------:R-:W-:Y:S01]  /*c1c0*/  UMOV UR10, UR26 ;  /* 0x0000001a000a7c82 */ /* 0x000fe20008000000 */
[----:B------:R-:W-:Y:S01]  /*c1d0*/  LOP3.LUT R5, R5, R12, RZ, 0x3c, !PT ;  /* 0x0000000c05057212 */ /* 0x000fe200078e3cff */
[----:B------:R0:W-:Y:S01]  /*c1e0*/  UTMALDG.3D.MULTICAST [UR24], [UR14], UR31, desc[UR22] ;  /* 0x000016180e0073b4 */ /* 0x0001e2000801181f */
[----:B------:R0:W-:Y:S01]  /*c1f0*/  UTMALDG.3D.MULTICAST [UR16], [UR42], UR44, desc[UR22] ;  /* 0x000016102a0073b4 */ /* 0x0001e2000801182c */
[----:B------:R0:W-:Y:S02]  /*c200*/  UTMALDG.3D.MULTICAST [UR8], [UR42], UR44, desc[UR22] ;  /* 0x000016082a0073b4 */ /* 0x0001e4000801182c */
[----:B0-----:R-:W-:Y:S05]  /*c210*/  @P1 BRA `(.L_x_298) ;  /* 0xfffffffc00081947 */ /* 0x001fea000383ffff */
.L_x_295:
[----:B------:R-:W-:Y:S05]  /*c220*/  BSYNC B1 ;  /* 0x0000000000017941 */ /* 0x000fea0003800000 */
.L_x_294:
[----:B------:R-:W-:Y:S01]  /*c230*/  LOP3.LUT P1, RZ, R3, 0xff, RZ, 0xc0, !PT ;  /* 0x000000ff03ff7812 */ /* 0x000fe2000782c0ff */
[----:B------:R-:W-:Y:S01]  /*c240*/  IMAD.IADD R9, R8, 0x1, R9 ;  /* 0x0000000108097824 */ /* 0x000fe200078e0209 */
[----:B------:R-:W-:Y:S01]  /*c250*/  IADD3 R16, P2, R16, UR38, RZ ;  /* 0x0000002610107c10 */ /* 0x000fe2000ff5e0ff */
[----:B------:R-:W-:Y:S01]  /*c260*/  ULDC.64 UR8, c[0x0][0x650] ;  /* 0x0001940000087ab9 */ /* 0x000fe20000000a00 */
[----:B------:R-:W-:Y:S01]  /*c270*/  BSSY B1, `(.L_x_299) ;  /* 0x000006b000017945 */ /* 0x000fe20003800000 */
[----:B------:R-:W-:Y:S01]  /*c280*/  IMAD.MOV.U32 R12, RZ, RZ, -0x1 ;  /* 0xffffffffff0c7424 */ /* 0x000fe200078e00ff */
[----:B------:R-:W-:Y:S01]  /*c290*/  SHF.R.U32.HI R3, RZ, 0x1, R9 ;  /* 0x00000001ff037819 */ /* 0x000fe20000011609 */
[----:B------:R-:W-:Y:S01]  /*c2a0*/  IMAD.MOV.U32 R6, RZ, RZ, -0x1 ;  /* 0xffffffffff067424 */ /* 0x000fe200078e00ff */
[----:B------:R-:W-:Y:S01]  /*c2b0*/  ISETP.GT.U32.AND P0, PT, R9, 0x1, PT ;  /* 0x000000010900780c */ /* 0x000fe20003f04070 */
[----:B------:R-:W-:Y:S01]  /*c2c0*/  IMAD.MOV.U32 R13, RZ, RZ, -0x1 ;  /* 0xffffffffff0d7424 */ /* 0x000fe200078e00ff */
[----:B------:R-:W-:-:S02]  /*c2d0*/  LOP3.LUT R3, R3, 0x1, RZ, 0xc0, !PT ;  /* 0x0000000103037812 */ /* 0x000fc400078ec0ff */
[----:B------:R-:W-:Y:S01]  /*c2e0*/  ISETP.LT.U32.AND P0, PT, R8, 0x2, P0 ;  /* 0x000000020800780c */ /* 0x000fe20000701070 */
[----:B------:R-:W0:Y:S01]  /*c2f0*/  @P1 S2R R5, SR_CgaCtaId ;  /* 0x0000000000051919 */ /* 0x000e220000008800 */
[----:B------:R-:W-:Y:S02]  /*c300*/  @P1 MOV R4, 0x400 ;  /* 0x0000040000041802 */ /* 0x000fe40000000f00 */
[----:B------:R-:W-:Y:S02]  /*c310*/  IADD3.X R17, R17, UR29, RZ, P2, !PT ;  /* 0x0000001d11117c10 */ /* 0x000fe400097fe4ff */
[----:B------:R-:W-:Y:S02]  /*c320*/  ISETP.GE.U32.AND P2, PT, R16, UR8, PT ;  /* 0x0000000810007c0c */ /* 0x000fe4000bf46070 */
[----:B------:R-:W-:Y:S02]  /*c330*/  LOP3.LUT R9, R9, 0x1, RZ, 0xc0, !PT ;  /* 0x0000000109097812 */ /* 0x000fe400078ec0ff */
[----:B0-----:R-:W-:-:S04]  /*c340*/  @P1 LEA R4, R5, R4, 0x18 ;  /* 0x0000000405041211 */ /* 0x001fc800078ec0ff */
[----:B------:R0:W-:Y:S01]  /*c350*/  @P1 SYNCS.ARRIVE.TRANS64.A1T0 RZ, [R4+URZ+0x38], RZ ;  /* 0x000038ff04ff19a7 */ /* 0x0001e2000810003f */
[----:B------:R-:W-:Y:S02]  /*c360*/  ISETP.NE.U32.AND P1, PT, R3, 0x1, PT ;  /* 0x000000010300780c */ /* 0x000fe40003f25070 */
[----:B------:R-:W-:Y:S02]  /*c370*/  SEL R3, RZ, 0x1, !P0 ;  /* 0x00000001ff037807 */ /* 0x000fe40004000000 */
[----:B------:R-:W-:Y:S02]  /*c380*/  ISETP.GE.U32.AND.EX P0, PT, R17, UR9, PT, P2 ;  /* 0x0000000911007c0c */ /* 0x000fe4000bf06120 */
[----:B------:R-:W-:-:S04]  /*c390*/  ISETP.GT.U32.AND P1, PT, R8, 0x1, !P1 ;  /* 0x000000010800780c */ /* 0x000fc80004f24070 */
[----:B0-----:R-:W-:-:S04]  /*c3a0*/  SEL R4, RZ, 0x1, !P1 ;  /* 0x00000001ff047807 */ /* 0x001fc80004800000 */
[--C-:B------:R-:W-:Y:S02]  /*c3b0*/  LOP3.LUT R10, R4, R10, R3.reuse, 0x96, !PT ;  /* 0x0000000a040a7212 */ /* 0x100fe400078e9603 */
[----:B------:R-:W-:Y:S02]  /*c3c0*/  PRMT R4, RZ, 0x7610, R4 ;  /* 0x00007610ff047816 */ /* 0x000fe40000000004 */
[----:B------:R-:W-:Y:S01]  /*c3d0*/  PRMT R3, RZ, 0x7610, R3 ;  /* 0x00007610ff037816 */ /* 0x000fe20000000003 */
[----:B------:R-:W-:Y:S06]  /*c3e0*/  @P0 BRA `(.L_x_300) ;  /* 0x00000004004c0947 */ /* 0x000fec0003800000 */
[----:B------:R-:W0:Y:S01]  /*c3f0*/  S2R R14, SR_CTAID.X ;  /* 0x00000000000e7919 */ /* 0x000e220000002500 */
[----:B------:R-:W-:Y:S01]  /*c400*/  ULDC.64 UR8, c[0x0][0x628] ;  /* 0x00018a0000087ab9 */ /* 0x000fe20000000a00 */
[----:B------:R-:W1:Y:S01]  /*c410*/  LDC R15, c[0x0][0x144] ;  /* 0x00005100ff0f7b82 */ /* 0x000e620000000800 */
[----:B------:R-:W-:Y:S01]  /*c420*/  ISETP.NE.U32.AND P0, PT, RZ, UR8, PT ;  /* 0x00000008ff007c0c */ /* 0x000fe2000bf05070 */
[----:B------:R-:W2:Y:S01]  /*c430*/  S2R R12, SR_CTAID.Y ;  /* 0x00000000000c7919 */ /* 0x000ea20000002600 */
[----:B------:R-:W-:Y:S01]  /*c440*/  ULDC UR10, c[0x0][0x150] ;  /* 0x00005400000a7ab9 */ /* 0x000fe20000000800 */
[----:B------:R-:W-:Y:S01]  /*c450*/  ULDC UR11, c[0x0][0x630] ;  /* 0x00018c00000b7ab9 */ /* 0x000fe20000000800 */
[----:B------:R-:W-:Y:S01]  /*c460*/  ISETP.NE.AND.EX P0, PT, RZ, UR9, PT, P0 ;  /* 0x00000009ff007c0c */ /* 0x000fe2000bf05300 */
[----:B------:R-:W-:Y:S01]  /*c470*/  IMAD.MOV.U32 R4, RZ, RZ, R16 ;  /* 0x000000ffff047224 */ /* 0x000fe200078e0010 */
[----:B0-----:R-:W-:-:S05]  /*c480*/  I2FP.F32.U32 R5, R14 ;  /* 0x0000000e00057245 */ /* 0x001fca0000201000 */
[----:B------:R-:W-:Y:S01]  /*c490*/  FMUL R20, R5, UR10 ;  /* 0x0000000a05147c20 */ /* 0x000fe20008400000 */
[----:B------:R-:W-:-:S05]  /*c4a0*/  MOV R5, R17 ;  /* 0x0000001100057202 */ /* 0x000fca0000000f00 */
[----:B--2---:R-:W-:Y:S05]  /*c4b0*/  @!P0 BRA `(.L_x_301) ;  /* 0x0000000000288947 */ /* 0x004fea0003800000 */
[----:B------:R-:W-:Y:S02]  /*c4c0*/  ULDC UR10, c[0x0][0x634] ;  /* 0x00018d00000a7ab9 */ /* 0x000fe40000000800 */
[----:B------:R-:W-:-:S05]  /*c4d0*/  IADD3 R5, P0, R16, UR10, RZ ;  /* 0x0000000a10057c10 */ /* 0x000fca000ff1e0ff */
[----:B------:R-:W-:-:S04]  /*c4e0*/  IMAD.X R13, RZ, RZ, R17, P0 ;  /* 0x000000ffff0d7224 */ /* 0x000fc800000e0611 */
[----:B------:R-:W-:-:S04]  /*c4f0*/  IMAD.WIDE.U32 R6, R13, UR8, RZ ;  /* 0x000000080d067c25 */ /* 0x000fc8000f8e00ff */
[----:B------:R-:W-:-:S04]  /*c500*/  IMAD.WIDE.U32 R6, P0, R5, UR9, R6 ;  /* 0x0000000905067c25 */ /* 0x000fc8000f800006 */
[----:B------:R-:W-:-:S04]  /*c510*/  IMAD.WIDE.U32 R4, R5, UR8, RZ ;  /* 0x0000000805047c25 */ /* 0x000fc8000f8e00ff */
[----:B------:R-:W-:Y:S01]  /*c520*/  IMAD.MOV.U32 R4, RZ, RZ, R7 ;  /* 0x000000ffff047224 */ /* 0x000fe200078e0007 */
[----:B------:R-:W-:Y:S01]  /*c530*/  IADD3 RZ, P1, R5, R6, RZ ;  /* 0x0000000605ff7210 */ /* 0x000fe20007f3e0ff */
[----:B------:R-:W-:-:S04]  /*c540*/  IMAD.X R5, RZ, RZ, RZ, P0 ;  /* 0x000000ffff057224 */ /* 0x000fc800000e06ff */
[----:B------:R-:W-:-:S08]  /*c550*/  IMAD.WIDE.U32.X R4, R13, UR9, R4, P1 ;  /* 0x000000090d047c25 */ /* 0x000fd000088e0404 */
.L_x_301:
[--C-:B------:R-:W-:Y:S01]  /*c560*/  SHF.R.U64 R13, R4, UR11, R5.reuse ;  /* 0x0000000b040d7c19 */ /* 0x100fe20008001205 */
[----:B------:R-:W0:Y:S01]  /*c570*/  F2I.U32.TRUNC.NTZ R20, R20 ;  /* 0x0000001400147305 */ /* 0x000e22000020f000 */
[----:B------:R-:W-:Y:S01]  /*c580*/  SHF.R.U32.HI R4, RZ, UR11, R5 ;  /* 0x0000000bff047c19 */ /* 0x000fe20008011605 */
[----:B------:R-:W-:Y:S01]  /*c590*/  ULDC.64 UR8, c[0x0][0x620] ;  /* 0x0001880000087ab9 */ /* 0x000fe20000000a00 */
[----:B------:R-:W-:Y:S01]  /*c5a0*/  IADD3 R7, P0, RZ, -R13, RZ ;  /* 0x8000000dff077210 */ /* 0x000fe20007f1e0ff */
[----:B------:R-:W-:Y:S01]  /*c5b0*/  ULDC.64 UR10, c[0x0][0x640] ;  /* 0x00019000000a7ab9 */ /* 0x000fe20000000a00 */
[----:B------:R-:W2:Y:S03]  /*c5c0*/  LDC R21, c[0x0][0x148] ;  /* 0x00005200ff157b82 */ /* 0x000ea60000000800 */
[----:B------:R-:W-:Y:S01]  /*c5d0*/  IMAD.X R4, RZ, RZ, ~R4, P0 ;  /* 0x000000ffff047224 */ /* 0x000fe200000e0e04 */
[----:B------:R-:W-:-:S03]  /*c5e0*/  ISETP.NE.U32.AND P0, PT, RZ, UR10, PT ;  /* 0x0000000aff007c0c */ /* 0x000fc6000bf05070 */
[----:B------:R-:W-:Y:S01]  /*c5f0*/  IMAD R6, R4, UR8, RZ ;  /* 0x0000000804067c24 */ /* 0x000fe2000f8e02ff */
[----:B------:R-:W-:Y:S01]  /*c600*/  ISETP.NE.AND.EX P0, PT, RZ, UR11, PT, P0 ;  /* 0x0000000bff007c0c */ /* 0x000fe2000bf05300 */
[----:B------:R-:W-:Y:S01]  /*c610*/  IMAD.WIDE.U32 R4, R7, UR8, R16 ;  /* 0x0000000807047c25 */ /* 0x000fe2000f8e0010 */
[----:B------:R-:W-:-:S03]  /*c620*/  ULDC UR8, c[0x0][0x618] ;  /* 0x0001860000087ab9 */ /* 0x000fc60000000800 */
[----:B------:R-:W-:Y:S01]  /*c630*/  IMAD R7, R7, UR9, R6 ;  /* 0x0000000907077c24 */ /* 0x000fe2000f8e0206 */
[----:B------:R-:W-:Y:S01]  /*c640*/  ULDC UR9, c[0x0][0x154] ;  /* 0x0000550000097ab9 */ /* 0x000fe20000000800 */
[----:B0-----:R-:W-:Y:S02]  /*c650*/  IMAD.MOV R6, RZ, RZ, -R20 ;  /* 0x000000ffff067224 */ /* 0x001fe400078e0a14 */
[----:B------:R-:W-:Y:S02]  /*c660*/  IMAD.IADD R5, R5, 0x1, R7 ;  /* 0x0000000105057824 */ /* 0x000fe400078e0207 */
[----:B-1----:R-:W-:Y:S01]  /*c670*/  IMAD R14, R15, R6, R14 ;  /* 0x000000060f0e7224 */ /* 0x002fe200078e020e */
[----:B------:R-:W-:Y:S02]  /*c680*/  I2FP.F32.U32 R6, R12 ;  /* 0x0000000c00067245 */ /* 0x000fe40000201000 */
[--C-:B------:R-:W-:Y:S02]  /*c690*/  SHF.R.U64 R15, R4, UR8, R5.reuse ;  /* 0x00000008040f7c19 */ /* 0x100fe40008001205 */
[----:B------:R-:W-:Y:S01]  /*c6a0*/  SHF.R.U32.HI R4, RZ, UR8, R5 ;  /* 0x00000008ff047c19 */ /* 0x000fe20008011605 */
[----:B------:R-:W-:Y:S01]  /*c6b0*/  FMUL R6, R6, UR9 ;  /* 0x0000000906067c20 */ /* 0x000fe20008400000 */
[----:B------:R-:W-:-:S02]  /*c6c0*/  ULDC UR8, c[0x0][0x608] ;  /* 0x0001820000087ab9 */ /* 0x000fc40000000800 */
[--C-:B------:R-:W-:Y:S01]  /*c6d0*/  SHF.R.U64 R22, R15, UR8, R4.reuse ;  /* 0x000000080f167c19 */ /* 0x100fe20008001204 */
[----:B------:R0:W1:Y:S01]  /*c6e0*/  F2I.U32.TRUNC.NTZ R24, R6 ;  /* 0x0000000600187305 */ /* 0x000062000020f000 */
[----:B------:R-:W-:Y:S01]  /*c6f0*/  SHF.R.U32.HI R5, RZ, UR8, R4 ;  /* 0x00000008ff057c19 */ /* 0x000fe20008011604 */
[----:B------:R-:W-:-:S03]  /*c700*/  ULDC UR8, c[0x0][0x658] ;  /* 0x0001960000087ab9 */ /* 0x000fc60000000800 */
[--C-:B------:R-:W-:Y:S02]  /*c710*/  SHF.R.U64 R20, R22, UR8, R5.reuse ;  /* 0x0000000816147c19 */ /* 0x100fe40008001205 */
[----:B------:R-:W-:-:S03]  /*c720*/  SHF.R.U32.HI R23, RZ, UR8, R5 ;  /* 0x00000008ff177c19 */ /* 0x000fc60008011605 */
[----:B------:R-:W-:Y:S02]  /*c730*/  IMAD.MOV.U32 R4, RZ, RZ, R20 ;  /* 0x000000ffff047224 */ /* 0x000fe400078e0014 */
[----:B------:R-:W-:Y:S01]  /*c740*/  IMAD.MOV.U32 R5, RZ, RZ, R23 ;  /* 0x000000ffff057224 */ /* 0x000fe200078e0017 */
[----:B0-----:R-:W-:Y:S06]  /*c750*/  @!P0 BRA `(.L_x_302) ;  /* 0x0000000000288947 */ /* 0x001fec0003800000 */
[----:B------:R-:W-:Y:S02]  /*c760*/  ULDC UR8, c[0x0][0x64c] ;  /* 0x0001930000087ab9 */ /* 0x000fe40000000800 */
[----:B------:R-:W-:-:S05]  /*c770*/  IADD3 R5, P0, R20, UR8, RZ ;  /* 0x0000000814057c10 */ /* 0x000fca000ff1e0ff */
[----:B------:R-:W-:-:S04]  /*c780*/  IMAD.X R23, RZ, RZ, R23, P0 ;  /* 0x000000ffff177224 */ /* 0x000fc800000e0617 */
[----:B------:R-:W-:-:S04]  /*c790*/  IMAD.WIDE.U32 R6, R23, UR10, RZ ;  /* 0x0000000a17067c25 */ /* 0x000fc8000f8e00ff */
[----:B------:R-:W-:-:S04]  /*c7a0*/  IMAD.WIDE.U32 R6, P0, R5, UR11, R6 ;  /* 0x0000000b05067c25 */ /* 0x000fc8000f800006 */
[----:B------:R-:W-:Y:S01]  /*c7b0*/  IMAD.WIDE.U32 R4, R5, UR10, RZ ;  /* 0x0000000a05047c25 */ /* 0x000fe2000f8e00ff */
[----:B------:R-:W-:-:S04]  /*c7c0*/  MOV R4, R7 ;  /* 0x0000000700047202 */ /* 0x000fc80000000f00 */
[----:B------:R-:W-:Y:S01]  /*c7d0*/  IADD3 RZ, P1, R5, R6, RZ ;  /* 0x0000000605ff7210 */ /* 0x000fe20007f3e0ff */
[----:B------:R-:W-:-:S04]  /*c7e0*/  IMAD.X R5, RZ, RZ, RZ, P0 ;  /* 0x000000ffff057224 */ /* 0x000fc800000e06ff */
[----:B------:R-:W-:-:S08]  /*c7f0*/  IMAD.WIDE.U32.X R4, R23, UR11, R4, P1 ;  /* 0x0000000b17047c25 */ /* 0x000fd000088e0404 */
.L_x_302:
[----:B------:R-:W-:Y:S01]  /*c800*/  ISETP.NE.AND P0, PT, R2, 0x1, PT ;  /* 0x000000010200780c */ /* 0x000fe20003f05270 */
[----:B------:R-:W-:Y:S01]  /*c810*/  ULDC UR8, c[0x0][0x648] ;  /* 0x0001920000087ab9 */ /* 0x000fe20000000800 */
[----:B------:R-:W-:Y:S01]  /*c820*/  LOP3.LUT R22, R22, UR13, RZ, 0xc0, !PT ;  /* 0x0000000d16167c12 */ /* 0x000fe2000f8ec0ff */
[----:B-1----:R-:W-:Y:S01]  /*c830*/  IMAD.MOV R24, RZ, RZ, -R24 ;  /* 0x000000ffff187224 */ /* 0x002fe200078e0a18 */
[----:B------:R-:W-:Y:S01]  /*c840*/  SHF.R.U64 R5, R4, UR8, R5 ;  /* 0x0000000804057c19 */ /* 0x000fe20008001205 */
[----:B------:R-:W-:Y:S01]  /*c850*/  ULDC UR8, c[0x0][0x638] ;  /* 0x00018e0000087ab9 */ /* 0x000fe20000000800 */
[----:B------:R-:W-:Y:S01]  /*c860*/  LOP3.LUT R15, R15, UR4, RZ, 0xc0, !PT ;  /* 0x000000040f0f7c12 */ /* 0x000fe2000f8ec0ff */
[----:B------:R-:W-:Y:S01]  /*c870*/  ULDC UR9, c[0x0][0x610] ;  /* 0x0001840000097ab9 */ /* 0x000fe20000000800 */
[----:B------:R-:W-:Y:S02]  /*c880*/  IMAD.MOV.U32 R4, RZ, RZ, 0x1 ;  /* 0x00000001ff047424 */ /* 0x000fe400078e00ff */
[----:B------:R-:W-:-:S02]  /*c890*/  IMAD.MOV R7, RZ, RZ, -R5 ;  /* 0x000000ffff077224 */ /* 0x000fc400078e0a05 */
[----:B------:R-:W-:Y:S02]  /*c8a0*/  IMAD R5, R5, UR5, R22 ;  /* 0x0000000505057c24 */ /* 0x000fe4000f8e0216 */
[----:B--2---:R-:W-:Y:S02]  /*c8b0*/  @P0 IMAD R14, R21, R24, R12 ;  /* 0x00000018150e0224 */ /* 0x004fe400078e020c */
[----:B------:R-:W-:Y:S01]  /*c8c0*/  IMAD R20, R7, UR8, R20 ;  /* 0x0000000807147c24 */ /* 0x000fe2000f8e0214 */
[----:B------:R-:W-:Y:S01]  /*c8d0*/  ULDC UR8, c[0x0][0x600] ;  /* 0x0001800000087ab9 */ /* 0x000fe20000000800 */
[----:B------:R-:W-:Y:S02]  /*c8e0*/  IMAD R14, R5, UR9, R14 ;  /* 0x00000009050e7c24 */ /* 0x000fe4000f8e020e */
[----:B------:R-:W-:-:S05]  /*c8f0*/  IMAD R5, R20, UR8, R15 ;  /* 0x0000000814057c24 */ /* 0x000fca000f8e020f */
[----:B------:R-:W-:Y:S02]  /*c900*/  SEL R6, R5, R14, !P0 ;  /* 0x0000000e05067207 */ /* 0x000fe40004000000 */
[----:B------:R-:W-:-:S07]  /*c910*/  SEL R12, R14, R5, !P0 ;  /* 0x000000050e0c7207 */ /* 0x000fce0004000000 */
.L_x_300:
[----:B------:R-:W-:Y:S05]  /*c920*/  BSYNC B1 ;  /* 0x0000000000017941 */ /* 0x000fea0003800000 */
.L_x_299:
[----:B------:R-:W-:-:S13]  /*c930*/  LOP3.LUT P0, RZ, R4, 0xff, RZ, 0xc0, !PT ;  /* 0x000000ff04ff7812 */ /* 0x000fda000780c0ff */
[----:B------:R-:W-:Y:S05]  /*c940*/  @P0 BRA `(.L_x_303) ;  /* 0xfffffff400040947 */ /* 0x000fea000383ffff */
[----:B------:R-:W-:Y:S05]  /*c950*/  BSYNC B0 ;  /* 0x0000000000007941 */ /* 0x000fea0003800000 */
.L_x_292:
[----:B------:R-:W-:-:S03]  /*c960*/  UMOV UR8, 0xffffffff ;  /* 0xffffffff00087882 */ /* 0x000fc60000000000 */
[----:B------:R-:W-:Y:S05]  /*c970*/  BRA.DIV UR8, `(.L_x_304) ;  /* 0x0000000208cc7947 */ /* 0x000fea000b800000 */
[----:B------:R-:W-:-:S13]  /*c980*/  ELECT P6, URZ, PT ;  /* 0x00000000003f782f */ /* 0x000fda00038c0000 */
.L_x_316:
[----:B------:R-:W-:Y:S04]  /*c990*/  BSSY B0, `(.L_x_305) ;  /* 0x0000019000007945 */ /* 0x000fe80003800000 */
[----:B------:R-:W-:Y:S05]  /*c9a0*/  @!P6 BRA `(.L_x_306) ;  /* 0x00000000005ce947 */ /* 0x000fea0003800000 */
[----:B------:R-:W-:-:S04]  /*c9b0*/  LOP3.LUT R19, R19, 0x2, RZ, 0xfc, !PT ;  /* 0x0000000213137812 */ /* 0x000fc800078efcff */
[----:B------:R-:W-:-:S13]  /*c9c0*/  ISETP.NE.AND P0, PT, R19, 0x3, PT ;  /* 0x000000031300780c */ /* 0x000fda0003f05270 */
[----:B------:R-:W-:Y:S05]  /*c9d0*/  @!P0 BRA `(.L_x_307) ;  /* 0x0000000000048947 */ /* 0x000fea0003800000 */
[----:B------:R-:W-:Y:S01]  /*c9e0*/  BPT.TRAP 0x1 ;  /* 0x000000040000795c */ /* 0x000fe20000300000 */
.L_x_307:
[----:B------:R-:W0:Y:S01]  /*c9f0*/  S2R R3, SR_CgaCtaId ;  /* 0x0000000000037919 */ /* 0x000e220000008800 */
[----:B------:R-:W-:Y:S02]  /*ca00*/  MOV R0, 0x400 ;  /* 0x0000040000007802 */ /* 0x000fe40000000f00 */
[----:B------:R-:W-:Y:S02]  /*ca10*/  SHF.L.U32 R2, R10, 0x1f, RZ ;  /* 0x0000001f0a027819 */ /* 0x000fe400000006ff */
[----:B0-----:R-:W-:-:S05]  /*ca20*/  LEA R0, R3, R0, 0x18 ;  /* 0x0000000003007211 */ /* 0x001fca00078ec0ff */
[----:B------:R-:W-:-:S04]  /*ca30*/  VIADD R0, R0, 0x10 ;  /* 0x0000001000007836 */ /* 0x000fc80000000000 */
[C---:B------:R-:W-:Y:S02]  /*ca40*/  IMAD R5, R9.reuse, 0x8, R0 ;  /* 0x0000000809057824 */ /* 0x040fe400078e0200 */
[----:B------:R-:W-:Y:S02]  /*ca50*/  VIADD R9, R9, 0x1 ;  /* 0x0000000109097836 */ /* 0x000fe40000000000 */
[----:B------:R-:W0:Y:S03]  /*ca60*/  SYNCS.PHASECHK.TRANS64.TRYWAIT P0, [R5+URZ], R2 ;  /* 0x00000002050075a7 */ /* 0x000e26000800017f */
[----:B------:R-:W-:-:S04]  /*ca70*/  ISETP.NE.AND P1, PT, R9, 0x2, PT ;  /* 0x000000020900780c */ /* 0x000fc80003f25270 */
[----:B------:R-:W-:Y:S02]  /*ca80*/  SEL R3, RZ, 0x1, P1 ;  /* 0x00000001ff037807 */ /* 0x000fe40000800000 */
[----:B------:R-:W-:Y:S02]  /*ca90*/  SEL R9, R9, RZ, P1 ;  /* 0x000000ff09097207 */ /* 0x000fe40000800000 */
[----:B------:R-:W-:Y:S01]  /*caa0*/  LOP3.LUT R3, R10, R3, RZ, 0x3c, !PT ;  /* 0x000000030a037212 */ /* 0x000fe200078e3cff */
[----:B0-----:R-:W-:Y:S06]  /*cab0*/  @!P0 BRA `(.L_x_308) ;  /* 0x00000000009c8947 */ /* 0x001fec0003800000 */
.L_x_317:
[----:B------:R-:W-:Y:S01]  /*cac0*/  IMAD R9, R9, 0x8, R0 ;  /* 0x0000000809097824 */ /* 0x000fe200078e0200 */
[----:B------:R-:W-:-:S07]  /*cad0*/  SHF.L.U32 R0, R3, 0x1f, RZ ;  /* 0x0000001f03007819 */ /* 0x000fce00000006ff */
.L_x_309:
[----:B-1----:R1:W2:Y:S02]  /*cae0*/  SYNCS.PHASECHK.TRANS64.TRYWAIT P0, [R9+URZ], R0 ;  /* 0x00000000090075a7 */ /* 0x0022a4000800017f */
[----:B--2---:R-:W-:Y:S05]  /*caf0*/  @!P0 NANOSLEEP.SYNCS 0x989680 ;  /* 0x009896800000895d */ /* 0x004fea0003900000 */
[----:B------:R-:W2:Y:S02]  /*cb00*/  @!P0 SYNCS.PHASECHK.TRANS64 P0, [R9+URZ], R0 ;  /* 0x00000000090085a7 */ /* 0x000ea4000800007f */
[----:B--2---:R-:W-:Y:S05]  /*cb10*/  @!P0 BRA `(.L_x_309) ;  /* 0xfffffffc00f08947 */ /* 0x004fea000383ffff */
.L_x_306:
[----:B------:R-:W-:Y:S05]  /*cb20*/  BSYNC B0 ;  /* 0x0000000000007941 */ /* 0x000fea0003800000 */
.L_x_305:
[----:B------:R-:W-:Y:S05]  /*cb30*/  EXIT ;  /* 0x000000000000794d */ /* 0x000fea0003800000 */
.L_x_21:
[----:B----4-:R4:W0:Y:S02]  /*cb40*/  SYNCS.PHASECHK.TRANS64.TRYWAIT P1, [R3+URZ], R0 ;  /* 0x00000000030075a7 */ /* 0x010824000802017f */
[----:B0-----:R-:W-:Y:S05]  /*cb50*/  @!P1 NANOSLEEP.SYNCS 0x989680 ;  /* 0x009896800000995d */ /* 0x001fea0003900000 */
[----:B------:R-:W0:Y:S02]  /*cb60*/  @!P1 SYNCS.PHASECHK.TRANS64 P1, [R3+URZ], R0 ;  /* 0x00000000030095a7 */ /* 0x000e24000802007f */
[----:B0-----:R-:W-:Y:S05]  /*cb70*/  @!P1 BRA `(.L_x_21) ;  /* 0xfffffffc00f09947 */ /* 0x001fea000383ffff */
[----:B------:R-:W-:Y:S05]  /*cb80*/  BRA `(.L_x_20) ;  /* 0xffffff4800547947 */ /* 0x000fea000383ffff */
.L_x_26:
[----:B-1----:R1:W3:Y:S02]  /*cb90*/  SYNCS.PHASECHK.TRANS64.TRYWAIT P1, [R5+URZ], R4 ;  /* 0x00000004050075a7 */ /* 0x0022e4000802017f */
[----:B---3--:R-:W-:Y:S05]  /*cba0*/  @!P1 NANOSLEEP.SYNCS 0x989680 ;  /* 0x009896800000995d */ /* 0x008fea0003900000 */
[----:B------:R-:W3:Y:S02]  /*cbb0*/  @!P1 SYNCS.PHASECHK.TRANS64 P1, [R5+URZ], R4 ;  /* 0x00000004050095a7 */ /* 0x000ee4000802007f */
[----:B---3--:R-:W-:Y:S05]  /*cbc0*/  @!P1 BRA `(.L_x_26) ;  /* 0xfffffffc00f09947 */ /* 0x008fea000383ffff */
[----:B------:R-:W-:Y:S05]  /*cbd0*/  BRA `(.L_x_25) ;  /* 0xffffff5000587947 */ /* 0x000fea000383ffff */
.L_x_293:
[----:B------:R-:W-:Y:S01]  /*cbe0*/  BSSY B1, `(.L_x_310) ;  /* 0x0000006000017945 */ /* 0x000fe20003800000 */
[----:B------:R-:W-:-:S07]  /*cbf0*/  IMAD.MOV.U32 R15, RZ, RZ, -0x1 ;  /* 0xffffffffff0f7424 */ /* 0x000fce00078e00ff */
[----:B------:R-:W-:Y:S05]  /*cc00*/  WARPSYNC.COLLECTIVE R15, `(.L_x_311) ;  /* 0x000000000f0c7348 */ /* 0x000fea0003c00000 */
[----:B------:R-:W-:Y:S02]  /*cc10*/  ELECT P6, UR62, PT ;  /* 0x00000000003e782f */ /* 0x000fe400038c0000 */
[----:B------:R-:W-:Y:S01]  /*cc20*/  MOV R14, UR62 ;  /* 0x0000003e000e7c02 */ /* 0x000fe20008000f00 */
[----:B------:R-:W-:Y:S10]  /*cc30*/  ENDCOLLECTIVE ;  /* 0x000000000000791b */ /* 0x000ff40003800000 */
.L_x_311:
[----:B------:R-:W-:Y:S05]  /*cc40*/  BSYNC B1 ;  /* 0x0000000000017941 */ /* 0x000fea0003800000 */
.L_x_310:
[----:B------:R-:W-:Y:S05]  /*cc50*/  BRA `(.L_x_312) ;  /* 0xfffffff0004c7947 */ /* 0x000fea000383ffff */
.L_x_296:
[----:B-1----:R1:W2:Y:S02]  /*cc60*/  SYNCS.PHASECHK.TRANS64.TRYWAIT P0, [R20+URZ+0x10], R7 ;  /* 0x00001007140075a7 */ /* 0x0022a4000800017f */
[----:B--2---:R-:W-:Y:S05]  /*cc70*/  @!P0 NANOSLEEP.SYNCS 0x989680 ;  /* 0x009896800000895d */ /* 0x004fea0003900000 */
[----:B------:R-:W2:Y:S02]  /*cc80*/  @!P0 SYNCS.PHASECHK.TRANS64 P0, [R20+URZ+0x10], R7 ;  /* 0x00001007140085a7 */ /* 0x000ea4000800007f */
[----:B--2---:R-:W-:Y:S05]  /*cc90*/  @!P0 BRA `(.L_x_296) ;  /* 0xfffffffc00f08947 */ /* 0x004fea000383ffff */
[----:B------:R-:W-:Y:S05]  /*cca0*/  BRA `(.L_x_313) ;  /* 0xfffffff000887947 */ /* 0x000fea000383ffff */
.L_x_304:
[----:B------:R-:W-:Y:S01]  /*ccb0*/  BSSY B0, `(.L_x_314) ;  /* 0x0000006000007945 */ /* 0x000fe20003800000 */
[----:B------:R-:W-:-:S07]  /*ccc0*/  IMAD.MOV.U32 R15, RZ, RZ, -0x1 ;  /* 0xffffffffff0f7424 */ /* 0x000fce00078e00ff */
[----:B------:R-:W-:Y:S05]  /*ccd0*/  WARPSYNC.COLLECTIVE R15, `(.L_x_315) ;  /* 0x000000000f0c7348 */ /* 0x000fea0003c00000 */
[----:B------:R-:W-:Y:S02]  /*cce0*/  ELECT P6, UR62, PT ;  /* 0x00000000003e782f */ /* 0x000fe400038c0000 */
[----:B------:R-:W-:Y:S01]  /*ccf0*/  MOV R14, UR62 ;  /* 0x0000003e000e7c02 */ /* 0x000fe20008000f00 */
[----:B------:R-:W-:Y:S10]  /*cd00*/  ENDCOLLECTIVE ;  /* 0x000000000000791b */ /* 0x000ff40003800000 */
.L_x_315:
[----:B------:R-:W-:Y:S05]  /*cd10*/  BSYNC B0 ;  /* 0x0000000000007941 */ /* 0x000fea0003800000 */
.L_x_314:
[----:B------:R-:W-:Y:S05]  /*cd20*/  BRA `(.L_x_316) ;  /* 0xfffffffc00187947 */ /* 0x000fea000383ffff */
.L_x_308:
[----:B0-----:R0:W1:Y:S02]  /*cd30*/  SYNCS.PHASECHK.TRANS64.TRYWAIT P0, [R5+URZ], R2 ;  /* 0x00000002050075a7 */ /* 0x001064000800017f */
[----:B-1----:R-:W-:Y:S05]  /*cd40*/  @!P0 NANOSLEEP.SYNCS 0x989680 ;  /* 0x009896800000895d */ /* 0x002fea0003900000 */
[----:B------:R-:W1:Y:S02]  /*cd50*/  @!P0 SYNCS.PHASECHK.TRANS64 P0, [R5+URZ], R2 ;  /* 0x00000002050085a7 */ /* 0x000e64000800007f */
[----:B-1----:R-:W-:Y:S05]  /*cd60*/  @!P0 BRA `(.L_x_308) ;  /* 0xfffffffc00f08947 */ /* 0x002fea000383ffff */
[----:B------:R-:W-:Y:S05]  /*cd70*/  BRA `(.L_x_317) ;  /* 0xfffffffc00507947 */ /* 0x000fea000383ffff */
.L_x_318:
[----:B------:R-:W-:-:S00]  /*cd80*/  BRA `(.L_x_318) ;  /* 0xfffffffc00fc7947 */ /* 0x000fc0000383ffff */
[----:B------:R-:W-:-:S00]  /*cd90*/  NOP ;  /* 0x0000000000007918 */ /* 0x000fc00000000000 */
        /* <DEDUP_REMOVED lines=14> */
.L_x_319:


//--------------------- .nv.global.init           --------------------------
	.section	.nv.global.init,"aw",@progbits
.nv.global.init:
	.type		$str$22,@object
	.size		$str$22,($str$23 - $str$22)
$str$22:
        /*0000*/ 	.byte	0x6b, 0x5f, 0x74, 0x69, 0x6c, 0x65, 0x5f, 0x63, 0x6f, 0x75, 0x6e, 0x74, 0x20, 0x3e, 0x3d, 0x20
        /*0010*/ 	.byte	0x31, 0x00
	.type		$str$23,@object
	.size		$str$23,(__unnamed_1 - $str$23)
$str$23:
        /*0012*/ 	.byte	0x2f, 0x74, 0x6d, 0x70, 0x2f, 0x63, 0x75, 0x74, 0x6c, 0x61, 0x73, 0x73, 0x5f, 0x73, 0x77, 0x65
        /*0022*/ 	.byte	0x65, 0x70, 0x5f, 0x73, 0x72, 0x63, 0x2f, 0x69, 0x6e, 0x63, 0x6c, 0x75, 0x64, 0x65, 0x2f, 0x63
        /*0032*/ 	.byte	0x75, 0x74, 0x6c, 0x61, 0x73, 0x73, 0x2f, 0x67, 0x65, 0x6d, 0x6d, 0x2f, 0x63, 0x6f, 0x6c, 0x6c
        /*0042*/ 	.byte	0x65, 0x63, 0x74, 0x69, 0x76, 0x65, 0x2f, 0x73, 0x6d, 0x39, 0x30, 0x5f, 0x6d, 0x6d, 0x61, 0x5f
        /*0052*/ 	.byte	0x74, 0x6d, 0x61, 0x5f, 0x67, 0x6d, 0x6d, 0x61, 0x5f, 0x73, 0x73, 0x5f, 0x77, 0x61, 0x72, 0x70
        /*0062*/ 	.byte	0x73, 0x70, 0x65, 0x63, 0x69, 0x61, 0x6c, 0x69, 0x7a, 0x65, 0x64, 0x2e, 0x68, 0x70, 0x70, 0x00
	.type		__unnamed_1,@object
	.size		__unnamed_1,(.L_0 - __unnamed_1)
__unnamed_1:
        /*0072*/ 	.byte	0x76, 0x6f, 0x69, 0x64, 0x20, 0x63, 0x75, 0x74, 0x6c, 0x61, 0x73, 0x73, 0x3a, 0x3a, 0x67, 0x65
        /* <DEDUP_REMOVED lines=181> */
        /*0bd2*/ 	.byte	0x3a, 0x3a, 0x69, 0x64, 0x65, 0x6e, 0x74, 0x69, 0x74, 0x79, 0x5d, 0x00
.L_0:


//--------------------- .nv.shared._ZN7cutlass13device_kernelINS_4gemm6kernel13GemmUniversalIN4cute5tupleIJiiiiEEENS1_10collective13CollectiveMmaINS1_34MainloopSm90TmaGmmaWarpSpecializedILi2ENS5_IJNS4_1CILi2EEESB_NSA_ILi1EEEEEENS1_35KernelTmaWarpSpecializedCooperativeEEENS5_IJNSA_ILi256EEENSA_ILi128EEESH_EEENS_10bfloat16_tENS5_IJlSC_lEEESJ_SK_NS4_8TiledMMAINS4_8MMA_AtomIJNS4_4SM904GMMA28MMA_64x128x16_F32BF16BF16_SSILNSO_5MajorE0ELSQ_0ELNSO_7ScaleInE1ELSR_1EEEEEENS4_6LayoutINS5_IJSB_SC_SC_EEENS5_IJSC_NSA_ILi0EEESW_EEEEENS5_IJNS4_10UnderscoreESZ_SZ_EEEEENS4_23SM90_TMA_LOAD_MULTICASTENS4_14ComposedLayoutINS4_7SwizzleILi3ELi4ELi3EEENS4_18smem_ptr_flag_bitsILi16EEENSU_INS5_IJNSA_ILi8EEENSA_ILi64EEEEEENS5_IJS19_SC_EEEEEEEvNS4_8identityES12_S1D_vS1E_EENS_8epilogue10collective6detail29Sm90TmaWarpSpecializedAdapterINS1H_15DefaultEpilogueISJ_SK_SK_NS1G_6thread17LinearCombinationISJ_Li1EffLNS1L_9ScaleType4KindE0ELNS_15FloatRoundStyleE2ESJ_EENS1_15EpilogueDefaultEEEEEvvEEEEvNT_6ParamsE --------------------------
	.section	.nv.shared._ZN7cutlass13device_kernelINS_4gemm6kernel13GemmUniversalIN4cute5tupleIJiiiiEEENS1_10collective13CollectiveMmaINS1_34MainloopSm90TmaGmmaWarpSpecializedILi2ENS5_IJNS4_1CILi2EEESB_NSA_ILi1EEEEEENS1_35KernelTmaWarpSpecializedCooperativeEEENS5_IJNSA_ILi256EEENSA_ILi128EEESH_EEENS_10bfloat16_tENS5_IJlSC_lEEESJ_SK_NS4_8TiledMMAINS4_8MMA_AtomIJNS4_4SM904GMMA28MMA_64x128x16_F32BF16BF16_SSILNSO_5MajorE0ELSQ_0ELNSO_7ScaleInE1ELSR_1EEEEEENS4_6LayoutINS5_IJSB_SC_SC_EEENS5_IJSC_NSA_ILi0EEESW_EEEEENS5_IJNS4_10UnderscoreESZ_SZ_EEEEENS4_23SM90_TMA_LOAD_MULTICASTENS4_14ComposedLayoutINS4_7SwizzleILi3ELi4ELi3EEENS4_18smem_ptr_flag_bitsILi16EEENSU_INS5_IJNSA_ILi8EEENSA_ILi64EEEEEENS5_IJS19_SC_EEEEEEEvNS4_8identityES12_S1D_vS1E_EENS_8epilogue10collective6detail29Sm90TmaWarpSpecializedAdapterINS1H_15DefaultEpilogueISJ_SK_SK_NS1G_6thread17LinearCombinationISJ_Li1EffLNS1L_9ScaleType4KindE0ELNS_15FloatRoundStyleE2ESJ_EENS1_15EpilogueDefaultEEEEEvvEEEEvNT_6ParamsE,"aw",@nobits
	.sectionflags	@""
	.align	16
	.zero		1024


//--------------------- .nv.shared.reserved.0     --------------------------
	.section	.nv.shared.reserved.0,"aw",@nobits
	.weak		__nv_reservedSMEM_offset_0_alias
	.size		__nv_reservedSMEM_offset_0_alias, 0, 0
	.other		__nv_reservedSMEM_offset_0_alias,@"STO_CUDA_RESERVED_SHARED STV_DEFAULT"
__nv_reservedSMEM_offset_0_alias:
	.zero		0


//--------------------- .nv.global                --------------------------
	.section	.nv.global,"aw",@nobits
.nv.global:
	.type		_ZN39_INTERNAL_00d31091_4_k_cu_813892b7_35634cute1_E,@object
	.size		_ZN39_INTERNAL_00d31091_4_k_cu_813892b7_35634cute1_E,(_ZN39_INTERNAL_00d31091_4_k_cu_813892b7_35634cuda3std3__45__cpo6cbeginE - _ZN39_INTERNAL_00d31091_4_k_cu_813892b7_35634cute1_E)
_ZN39_INTERNAL_00d31091_4_k_cu_813892b7_35634cute1_E:
	.zero		1
	.type		_ZN39_INTERNAL_00d31091_4_k_cu_813892b7_35634cuda3std3__45__cpo6cbeginE,@object
	.size		_ZN39_INTERNAL_00d31091_4_k_cu_813892b7_35634cuda3std3__45__cpo6cbeginE,(_ZN39_INTERNAL_00d31091_4_k_cu_813892b7_35634cuda3std3__48in_placeE - _ZN39_INTERNAL_00d31091_4_k_cu_813892b7_35634cuda3std3__45__cpo6cbeginE)
_ZN39_INTERNAL_00d31091_4_k_cu_813892b7_35634cuda3std3__45__cpo6cbeginE:
	.zero		1
	.type		_ZN39_INTERNAL_00d31091_4_k_cu_813892b7_35634cuda3std3__48in_placeE,@object
	.size		_ZN39_INTERNAL_00d31091_4_k_cu_813892b7_35634cuda3std3__48in_placeE,(_ZN39_INTERNAL_00d31091_4_k_cu_813892b7_35634cuda3std6ranges3__45__cpo9iter_moveE - _ZN39_INTERNAL_00d31091_4_k_cu_813892b7_35634cuda3std3__48in_placeE)
_ZN39_INTERNAL_00d31091_4_k_cu_813892b7_35634cuda3std3__48in_placeE:
	.zero		1
	.type		_ZN39_INTERNAL_00d31091_4_k_cu_813892b7_35634cuda3std6ranges3__45__cpo9iter_moveE,@object
	.size		_ZN39_INTERNAL_00d31091_4_k_cu_813892b7_35634cuda3std6ranges3__45__cpo9iter_moveE,(_ZN39_INTERNAL_00d31091_4_k_cu_813892b7_35634cuda3std3__45__cpo5beginE - _ZN39_INTERNAL_00d31091_4_k_cu_813892b7_35634cuda3std6ranges3__45__cpo9iter_moveE)
_ZN39_INTERNAL_00d31091_4_k_cu_813892b7_35634cuda3std6ranges3__45__cpo9iter_moveE:
	.zero		1
	.type		_ZN39_INTERNAL_00d31091_4_k_cu_813892b7_35634cuda3std3__45__cpo5beginE,@object
	.size		_ZN39_INTERNAL_00d31091_4_k_cu_813892b7_35634cuda3std3__45__cpo5beginE,(_ZN39_INTERNAL_00d31091_4_k_cu_813892b7_35634cuda3std3__441_GLOBAL__N__00d31091_4_k_cu_813892b7_35636ignoreE - _ZN39_INTERNAL_00d31091_4_k_cu_813892b7_35634cuda3std3__45__cpo5beginE)
_ZN39_INTERNAL_00d31091_4_k_cu_813892b7_35634cuda3std3__45__cpo5beginE:
	.zero		1
	.type		_ZN39_INTERNAL_00d31091_4_k_cu_813892b7_35634cuda3std3__441_GLOBAL__N__00d31091_4_k_cu_813892b7_35636ignoreE,@object
	.size		_ZN39_INTERNAL_00d31091_4_k_cu_813892b7_35634cuda3std3__441_GLOBAL__N__00d31091_4_k_cu_813892b7_35636ignoreE,(_ZN39_INTERNAL_00d31091_4_k_cu_813892b7_35634cute7productE - _ZN39_INTERNAL_00d31091_4_k_cu_813892b7_35634cuda3std3__441_GLOBAL__N__00d31091_4_k_cu_813892b7_35636ignoreE)
_ZN39_INTERNAL_00d31091_4_k_cu_813892b7_35634cuda3std3__441_GLOBAL__N__00d31091_4_k_cu_813892b7_35636ignoreE:
	.zero		1
	.type		_ZN39_INTERNAL_00d31091_4_k_cu_813892b7_35634cute7productE,@object
	.size		_ZN39_INTERNAL_00d31091_4_k_cu_813892b7_35634cute7productE,(_ZN39_INTERNAL_00d31091_4_k_cu_813892b7_35634cuda3std3__45__cpo3endE - _ZN39_INTERNAL_00d31091_4_k_cu_813892b7_35634cute7productE)
_ZN39_INTERNAL_00d31091_4_k_cu_813892b7_35634cute7productE:
	.zero		1
	.type		_ZN39_INTERNAL_00d31091_4_k_cu_813892b7_35634cuda3std3__45__cpo3endE,@object
	.size		_ZN39_INTERNAL_00d31091_4_k_cu_813892b7_35634cuda3std3__45__cpo3endE,(_ZN39_INTERNAL_00d31091_4_k_cu_813892b7_35634cuda3std3__419piecewise_constructE - _ZN39_INTERNAL_00d31091_4_k_cu_813892b7_35634cuda3std3__45__cpo3endE)
_ZN39_INTERNAL_00d31091_4_k_cu_813892b7_35634cuda3std3__45__cpo3endE:
	.zero		1
	.type		_ZN39_INTERNAL_00d31091_4_k_cu_813892b7_35634cuda3std3__419piecewise_constructE,@object
	.size		_ZN39_INTERNAL_00d31091_4_k_cu_813892b7_35634cuda3std3__419piecewise_constructE,(_ZN39_INTERNAL_00d31091_4_k_cu_813892b7_35634cuda3std3__45__cpo4cendE - _ZN39_INTERNAL_00d31091_4_k_cu_813892b7_35634cuda3std3__419piecewise_constructE)
_ZN39_INTERNAL_00d31091_4_k_cu_813892b7_35634cuda3std3__419piecewise_constructE:
	.zero		1
	.type		_ZN39_INTERNAL_00d31091_4_k_cu_813892b7_35634cuda3std3__45__cpo4cendE,@object
	.size		_ZN39_INTERNAL_00d31091_4_k_cu_813892b7_35634cuda3std3__45__cpo4cendE,(_ZN39_INTERNAL_00d31091_4_k_cu_813892b7_35634cuda3std6ranges3__45__cpo4swapE - _ZN39_INTERNAL_00d31091_4_k_cu_813892b7_35634cuda3std3__45__cpo4cendE)
_ZN39_INTERNAL_00d31091_4_k_cu_813892b7_35634cuda3std3__45__cpo4cendE:
	.zero		1
	.type		_ZN39_INTERNAL_00d31091_4_k_cu_813892b7_35634cuda3std6ranges3__45__cpo4swapE,@object
	.size		_ZN39_INTERNAL_00d31091_4_k_cu_813892b7_35634cuda3std6ranges3__45__cpo4swapE,(.L_8 - _ZN39_INTERNAL_00d31091_4_k_cu_813892b7_35634cuda3std6ranges3__45__cpo4swapE)
_ZN39_INTERNAL_00d31091_4_k_cu_813892b7_35634cuda3std6ranges3__45__cpo4swapE:
	.zero		1
.L_8:


//--------------------- .nv.constant0._ZN7cutlass13device_kernelINS_4gemm6kernel13GemmUniversalIN4cute5tupleIJiiiiEEENS1_10collective13CollectiveMmaINS1_34MainloopSm90TmaGmmaWarpSpecializedILi2ENS5_IJNS4_1CILi2EEESB_NSA_ILi1EEEEEENS1_35KernelTmaWarpSpecializedCooperativeEEENS5_IJNSA_ILi256EEENSA_ILi128EEESH_EEENS_10bfloat16_tENS5_IJlSC_lEEESJ_SK_NS4_8TiledMMAINS4_8MMA_AtomIJNS4_4SM904GMMA28MMA_64x128x16_F32BF16BF16_SSILNSO_5MajorE0ELSQ_0ELNSO_7ScaleInE1ELSR_1EEEEEENS4_6LayoutINS5_IJSB_SC_SC_EEENS5_IJSC_NSA_ILi0EEESW_EEEEENS5_IJNS4_10UnderscoreESZ_SZ_EEEEENS4_23SM90_TMA_LOAD_MULTICASTENS4_14ComposedLayoutINS4_7SwizzleILi3ELi4ELi3EEENS4_18smem_ptr_flag_bitsILi16EEENSU_INS5_IJNSA_ILi8EEENSA_ILi64EEEEEENS5_IJS19_SC_EEEEEEEvNS4_8identityES12_S1D_vS1E_EENS_8epilogue10collective6detail29Sm90TmaWarpSpecializedAdapterINS1H_15DefaultEpilogueISJ_SK_SK_NS1G_6thread17LinearCombinationISJ_Li1EffLNS1L_9ScaleType4KindE0ELNS_15FloatRoundStyleE2ESJ_EENS1_15EpilogueDefaultEEEEEvvEEEEvNT_6ParamsE --------------------------
	.section	.nv.constant0._ZN7cutlass13device_kernelINS_4gemm6kernel13GemmUniversalIN4cute5tupleIJiiiiEEENS1_10collective13CollectiveMmaINS1_34MainloopSm90TmaGmmaWarpSpecializedILi2ENS5_IJNS4_1CILi2EEESB_NSA_ILi1EEEEEENS1_35KernelTmaWarpSpecializedCooperativeEEENS5_IJNSA_ILi256EEENSA_ILi128EEESH_EEENS_10bfloat16_tENS5_IJlSC_lEEESJ_SK_NS4_8TiledMMAINS4_8MMA_AtomIJNS4_4SM904GMMA28MMA_64x128x16_F32BF16BF16_SSILNSO_5MajorE0ELSQ_0ELNSO_7ScaleInE1ELSR_1EEEEEENS4_6LayoutINS5_IJSB_SC_SC_EEENS5_IJSC_NSA_ILi0EEESW_EEEEENS5_IJNS4_10UnderscoreESZ_SZ_EEEEENS4_23SM90_TMA_LOAD_MULTICASTENS4_14ComposedLayoutINS4_7SwizzleILi3ELi4ELi3EEENS4_18smem_ptr_flag_bitsILi16EEENSU_INS5_IJNSA_ILi8EEENSA_ILi64EEEEEENS5_IJS19_SC_EEEEEEEvNS4_8identityES12_S1D_vS1E_EENS_8epilogue10collective6detail29Sm90TmaWarpSpecializedAdapterINS1H_15DefaultEpilogueISJ_SK_SK_NS1G_6thread17LinearCombinationISJ_Li1EffLNS1L_9ScaleType4KindE0ELNS_15FloatRoundStyleE2ESJ_EENS1_15EpilogueDefaultEEEEEvvEEEEvNT_6ParamsE,"a",@progbits
	.sectionflags	@""
	.align	4
.nv.constant0._ZN7cutlass13device_kernelINS_4gemm6kernel13GemmUniversalIN4cute5tupleIJiiiiEEENS1_10collective13CollectiveMmaINS1_34MainloopSm90TmaGmmaWarpSpecializedILi2ENS5_IJNS4_1CILi2EEESB_NSA_ILi1EEEEEENS1_35KernelTmaWarpSpecializedCooperativeEEENS5_IJNSA_ILi256EEENSA_ILi128EEESH_EEENS_10bfloat16_tENS5_IJlSC_lEEESJ_SK_NS4_8TiledMMAINS4_8MMA_AtomIJNS4_4SM904GMMA28MMA_64x128x16_F32BF16BF16_SSILNSO_5MajorE0ELSQ_0ELNSO_7ScaleInE1ELSR_1EEEEEENS4_6LayoutINS5_IJSB_SC_SC_EEENS5_IJSC_NSA_ILi0EEESW_EEEEENS5_IJNS4_10UnderscoreESZ_SZ_EEEEENS4_23SM90_TMA_LOAD_MULTICASTENS4_14ComposedLayoutINS4_7SwizzleILi3ELi4ELi3EEENS4_18smem_ptr_flag_bitsILi16EEENSU_INS5_IJNSA_ILi8EEENSA_ILi64EEEEEENS5_IJS19_SC_EEEEEEEvNS4_8identityES12_S1D_vS1E_EENS_8epilogue10collective6detail29Sm90TmaWarpSpecializedAdapterINS1H_15DefaultEpilogueISJ_SK_SK_NS1G_6thread17LinearCombinationISJ_Li1EffLNS1L_9ScaleType4KindE0ELNS_15FloatRoundStyleE2ESJ_EENS1_15EpilogueDefaultEEEEEvvEEEEvNT_6ParamsE:
	.zero		1664


//--------------------- SYMBOLS --------------------------

	.type		.nv.reservedSmem.offset0,@object
	.size		.nv.reservedSmem.offset0,0x4
	.type		__assertfail,@function
